	.target	sm_80

	.elftype	@"ET_EXEC"


//--------------------- .note.nv.tkinfo           --------------------------
	.section	.note.nv.tkinfo,"",@"SHT_NOTE"
	.sectionflags	@"SHF_NOTE_NV_TKINFO"
	.tkinfo
        /*0018*/ 	.word	0x00000002
        /*0030*/ 	.string	""
        /*0030*/ 	.string	"ptxas"
        /*0030*/ 	.string	"Cuda compilation tools, release 13.0, V13.0.88"
        /*0030*/ 	.string	"Build cuda_13.0.r13.0/compiler.36424714_0"
        /*0030*/ 	.string	"-v  -suppress-debug-info  -lineinfo  -arch sm_80 "



//--------------------- .note.nv.cuinfo           --------------------------
	.section	.note.nv.cuinfo,"",@"SHT_NOTE"
	.sectionflags	@"SHF_NOTE_NV_CUINFO"
        /*0018*/ 	.short	0x0002
        /*001a*/ 	.short	0x0050
        /*001c*/ 	.short	0x0082
	.zero		2


//--------------------- .nv.info                  --------------------------
	.section	.nv.info,"",@"SHT_CUDA_INFO"
	.align	4


	//----- nvinfo : EIATTR_REGCOUNT
	.align		4
        /*0000*/ 	.byte	0x04, 0x2f
        /*0002*/ 	.short	(.L_1 - .L_0)
	.align		4
.L_0:
        /*0004*/ 	.word	index@(matmul_kernel)
        /*0008*/ 	.word	0x000000ff


	//----- nvinfo : EIATTR_FRAME_SIZE
	.align		4
.L_1:
        /*000c*/ 	.byte	0x04, 0x11
        /*000e*/ 	.short	(.L_3 - .L_2)
	.align		4
.L_2:
        /*0010*/ 	.word	index@(matmul_kernel)
        /*0014*/ 	.word	0x000001b8


	//----- nvinfo : EIATTR_MIN_STACK_SIZE
	.align		4
.L_3:
        /*0018*/ 	.byte	0x04, 0x12
        /*001a*/ 	.short	(.L_5 - .L_4)
	.align		4
.L_4:
        /*001c*/ 	.word	index@(matmul_kernel)
        /*0020*/ 	.word	0x000001b8
.L_5:


//--------------------- .nv.info.matmul_kernel    --------------------------
	.section	.nv.info.matmul_kernel,"",@"SHT_CUDA_INFO"
	.sectionflags	@""
	.align	4


	//----- nvinfo : EIATTR_CUDA_API_VERSION
	.align		4
        /*0000*/ 	.byte	0x04, 0x37
        /*0002*/ 	.short	(.L_7 - .L_6)
.L_6:
        /*0004*/ 	.word	0x00000082


	//----- nvinfo : EIATTR_SW2861232_WAR
	.align		4
.L_7:
        /*0008*/ 	.byte	0x01, 0x35
	.zero		2


	//----- nvinfo : EIATTR_PARAM_CBANK
	.align		4
        /*000c*/ 	.byte	0x04, 0x0a
        /*000e*/ 	.short	(.L_9 - .L_8)
	.align		4
.L_8:
        /*0010*/ 	.word	index@(.nv.constant0.matmul_kernel)
        /*0014*/ 	.short	0x0160
        /*0016*/ 	.short	0x0050


	//----- nvinfo : EIATTR_CBANK_PARAM_SIZE
	.align		4
.L_9:
        /*0018*/ 	.byte	0x03, 0x19
        /*001a*/ 	.short	0x0050


	//----- nvinfo : EIATTR_KPARAM_INFO
	.align		4
        /*001c*/ 	.byte	0x04, 0x17
        /*001e*/ 	.short	(.L_11 - .L_10)
.L_10:
        /*0020*/ 	.word	0x00000000
        /*0024*/ 	.short	0x000d
        /*0026*/ 	.short	0x0048
        /*0028*/ 	.byte	0x00, 0xf4, 0x21, 0x00


	//----- nvinfo : EIATTR_KPARAM_INFO
	.align		4
.L_11:
        /*002c*/ 	.byte	0x04, 0x17
        /*002e*/ 	.short	(.L_13 - .L_12)
.L_12:
        /*0030*/ 	.word	0x00000000
        /*0034*/ 	.short	0x000c
        /*0036*/ 	.short	0x0040
        /*0038*/ 	.byte	0x00, 0xf4, 0x21, 0x00


	//----- nvinfo : EIATTR_KPARAM_INFO
	.align		4
.L_13:
        /*003c*/ 	.byte	0x04, 0x17
        /*003e*/ 	.short	(.L_15 - .L_14)
.L_14:
        /*0040*/ 	.word	0x00000000
        /*0044*/ 	.short	0x000b
        /*0046*/ 	.short	0x0038
        /*0048*/ 	.byte	0x00, 0xf0, 0x11, 0x00


	//----- nvinfo : EIATTR_KPARAM_INFO
	.align		4
.L_15:
        /*004c*/ 	.byte	0x04, 0x17
        /*004e*/ 	.short	(.L_17 - .L_16)
.L_16:
        /*0050*/ 	.word	0x00000000
        /*0054*/ 	.short	0x000a
        /*0056*/ 	.short	0x0034
        /*0058*/ 	.byte	0x00, 0xf0, 0x11, 0x00


	//----- nvinfo : EIATTR_KPARAM_INFO
	.align		4
.L_17:
        /*005c*/ 	.byte	0x04, 0x17
        /*005e*/ 	.short	(.L_19 - .L_18)
.L_18:
        /*0060*/ 	.word	0x00000000
        /*0064*/ 	.short	0x0009
        /*0066*/ 	.short	0x0030
        /*0068*/ 	.byte	0x00, 0xf0, 0x11, 0x00


	//----- nvinfo : EIATTR_KPARAM_INFO
	.align		4
.L_19:
        /*006c*/ 	.byte	0x04, 0x17
        /*006e*/ 	.short	(.L_21 - .L_20)
.L_20:
        /*0070*/ 	.word	0x00000000
        /*0074*/ 	.short	0x0008
        /*0076*/ 	.short	0x002c
        /*0078*/ 	.byte	0x00, 0xf0, 0x11, 0x00


	//----- nvinfo : EIATTR_KPARAM_INFO
	.align		4
.L_21:
        /*007c*/ 	.byte	0x04, 0x17
        /*007e*/ 	.short	(.L_23 - .L_22)
.L_22:
        /*0080*/ 	.word	0x00000000
        /*0084*/ 	.short	0x0007
        /*0086*/ 	.short	0x0028
        /*0088*/ 	.byte	0x00, 0xf0, 0x11, 0x00


	//----- nvinfo : EIATTR_KPARAM_INFO
	.align		4
.L_23:
        /*008c*/ 	.byte	0x04, 0x17
        /*008e*/ 	.short	(.L_25 - .L_24)
.L_24:
        /*0090*/ 	.word	0x00000000
        /*0094*/ 	.short	0x0006
        /*0096*/ 	.short	0x0024
        /*0098*/ 	.byte	0x00, 0xf0, 0x11, 0x00


	//----- nvinfo : EIATTR_KPARAM_INFO
	.align		4
.L_25:
        /*009c*/ 	.byte	0x04, 0x17
        /*009e*/ 	.short	(.L_27 - .L_26)
.L_26:
        /*00a0*/ 	.word	0x00000000
        /*00a4*/ 	.short	0x0005
        /*00a6*/ 	.short	0x0020
        /*00a8*/ 	.byte	0x00, 0xf0, 0x11, 0x00


	//----- nvinfo : EIATTR_KPARAM_INFO
	.align		4
.L_27:
        /*00ac*/ 	.byte	0x04, 0x17
        /*00ae*/ 	.short	(.L_29 - .L_28)
.L_28:
        /*00b0*/ 	.word	0x00000000
        /*00b4*/ 	.short	0x0004
        /*00b6*/ 	.short	0x001c
        /*00b8*/ 	.byte	0x00, 0xf0, 0x11, 0x00


	//----- nvinfo : EIATTR_KPARAM_INFO
	.align		4
.L_29:
        /*00bc*/ 	.byte	0x04, 0x17
        /*00be*/ 	.short	(.L_31 - .L_30)
.L_30:
        /*00c0*/ 	.word	0x00000000
        /*00c4*/ 	.short	0x0003
        /*00c6*/ 	.short	0x0018
        /*00c8*/ 	.byte	0x00, 0xf0, 0x11, 0x00


	//----- nvinfo : EIATTR_KPARAM_INFO
	.align		4
.L_31:
        /*00cc*/ 	.byte	0x04, 0x17
        /*00ce*/ 	.short	(.L_33 - .L_32)
.L_32:
        /*00d0*/ 	.word	0x00000000
        /*00d4*/ 	.short	0x0002
        /*00d6*/ 	.short	0x0010
        /*00d8*/ 	.byte	0x00, 0xf4, 0x21, 0x00


	//----- nvinfo : EIATTR_KPARAM_INFO
	.align		4
.L_33:
        /*00dc*/ 	.byte	0x04, 0x17
        /*00de*/ 	.short	(.L_35 - .L_34)
.L_34:
        /*00e0*/ 	.word	0x00000000
        /*00e4*/ 	.short	0x0001
        /*00e6*/ 	.short	0x0008
        /*00e8*/ 	.byte	0x00, 0xf4, 0x21, 0x00


	//----- nvinfo : EIATTR_KPARAM_INFO
	.align		4
.L_35:
        /*00ec*/ 	.byte	0x04, 0x17
        /*00ee*/ 	.short	(.L_37 - .L_36)
.L_36:
        /*00f0*/ 	.word	0x00000000
        /*00f4*/ 	.short	0x0000
        /*00f6*/ 	.short	0x0000
        /*00f8*/ 	.byte	0x00, 0xf4, 0x21, 0x00


	//----- nvinfo : EIATTR_MAXREG_COUNT
	.align		4
.L_37:
        /*00fc*/ 	.byte	0x03, 0x1b
        /*00fe*/ 	.short	0x00ff


	//----- nvinfo : EIATTR_NUM_BARRIERS
	.align		4
        /*0100*/ 	.byte	0x02, 0x4c
        /*0102*/ 	.byte	0x01
	.zero		1


	//----- nvinfo : EIATTR_ANNOTATIONS
	.align		4
        /*0104*/ 	.byte	0x04, 0x55
        /*0106*/ 	.short	(.L_39 - .L_38)


	//   ....[0]....
.L_38:
        /*0108*/ 	.word	0x00000001
        /*010c*/ 	.byte	0x30, 0x07, 0x00, 0x00, 0x01, 0x00, 0x00, 0x00, 0x90, 0x3b, 0x00, 0x00, 0x01, 0x00, 0x00, 0x00
        /* <DEDUP_REMOVED lines=140> */
        /*09dc*/ 	.byte	0x60, 0x97, 0x00, 0x00, 0x01, 0x00, 0x00, 0x00, 0x70, 0x9d, 0x00, 0x00


	//----- nvinfo : EIATTR_MERCURY_ISA_VERSION
	.align		4
.L_39:
        /*09e8*/ 	.byte	0x03, 0x5f
        /*09ea*/ 	.short	0x0000


	//----- nvinfo : EIATTR_EXIT_INSTR_OFFSETS
	.align		4
        /*09ec*/ 	.byte	0x04, 0x1c
        /*09ee*/ 	.short	(.L_41 - .L_40)


	//   ....[0]....
.L_40:
        /*09f0*/ 	.word	0x0000d4f0


	//   ....[1]....
        /*09f4*/ 	.word	0x0000d520


	//----- nvinfo : EIATTR_REQNTID
	.align		4
.L_41:
        /*09f8*/ 	.byte	0x04, 0x10
        /*09fa*/ 	.short	(.L_43 - .L_42)
.L_42:
        /*09fc*/ 	.word	0x00000080
        /*0a00*/ 	.word	0x00000001
        /*0a04*/ 	.word	0x00000001
.L_43:


//--------------------- .nv.callgraph             --------------------------
	.section	.nv.callgraph,"",@"SHT_CUDA_CALLGRAPH"
	.align	4
	.sectionentsize	8
	.align		4
        /*0000*/ 	.word	0x00000000
	.align		4
        /*0004*/ 	.word	0xffffffff
	.align		4
        /*0008*/ 	.word	0x00000000
	.align		4
        /*000c*/ 	.word	0xfffffffe
	.align		4
        /*0010*/ 	.word	0x00000000
	.align		4
        /*0014*/ 	.word	0xfffffffd
	.align		4
        /*0018*/ 	.word	0x00000000
	.align		4
        /*001c*/ 	.word	0xfffffffc


//--------------------- .nv.rel.action            --------------------------
	.section	.nv.rel.action,"",@"SHT_CUDA_RELOCINFO"
	.align	8
	.sectionentsize	8
        /*0000*/ 	.byte	0x73, 0x00, 0x00, 0x00, 0x00, 0x00, 0x00, 0x00, 0x00, 0x00, 0x00, 0x11, 0x25, 0x00, 0x05, 0x36


//--------------------- .nv.constant0.matmul_kernel --------------------------
	.section	.nv.constant0.matmul_kernel,"a",@progbits
	.sectionflags	@""
	.align	4
.nv.constant0.matmul_kernel:
	.zero		432


//--------------------- .text.matmul_kernel       --------------------------
	.section	.text.matmul_kernel,"ax",@progbits
	.sectioninfo	@"SHI_REGISTERS=255"
	.align	128
        .global         matmul_kernel
        .type           matmul_kernel,@function
        .size           matmul_kernel,(.L_x_4 - matmul_kernel)
        .other          matmul_kernel,@"STO_CUDA_ENTRY STV_DEFAULT"
matmul_kernel:
.text.matmul_kernel:
[----:B------:R-:W-:-:S03]  /*0000*/  IMAD.MOV.U32 R1, RZ, RZ, c[0x0][0x28] ;  /* 0x00000a00ff017624 */ /* 0x000fc600078e00ff */
[----:B------:R-:W-:Y:S01]  /*0010*/  IMAD.MOV.U32 R0, RZ, RZ, c[0x0][0x17c] ;  /* 0x00005f00ff007624 */ /* 0x000fe200078e00ff */
[----:B------:R-:W0:Y:S01]  /*0020*/  S2R R5, SR_CTAID.X ;  /* 0x0000000000057919 */ /* 0x000e220000002500 */
[----:B------:R-:W-:Y:S01]  /*0030*/  IADD3 R1, R1, -0x1b8, RZ ;  /* 0xfffffe4801017810 */ /* 0x000fe20007ffe0ff */
[----:B------:R-:W-:Y:S01]  /*0040*/  IMAD.MOV.U32 R186, RZ, RZ, c[0x0][0x180] ;  /* 0x00006000ffba7624 */ /* 0x000fe200078e00ff */
[----:B------:R-:W-:Y:S01]  /*0050*/  ULDC.64 UR6, c[0x0][0x118] ;  /* 0x0000460000067ab9 */ /* 0x000fe20000000a00 */
[----:B------:R-:W-:Y:S01]  /*0060*/  IADD3 R0, R0, 0xff, RZ ;  /* 0x000000ff00007810 */ /* 0x000fe20007ffe0ff */
[----:B------:R-:W1:Y:S01]  /*0070*/  S2R R52, SR_TID.X ;  /* 0x0000000000347919 */ /* 0x000e620000002100 */
[----:B------:R-:W-:Y:S01]  /*0080*/  CS2R R148, SRZ ;  /* 0x0000000000947805 */ /* 0x000fe2000001ff00 */
[----:B------:R-:W-:Y:S01]  /*0090*/  IADD3 R186, R186, 0x1f, RZ ;  /* 0x0000001fbaba7810 */ /* 0x000fe20007ffe0ff */
[----:B------:R-:W-:Y:S01]  /*00a0*/  CS2R R150, SRZ ;  /* 0x0000000000967805 */ /* 0x000fe2000001ff00 */
[----:B------:R-:W-:Y:S01]  /*00b0*/  SHF.R.S32.HI R3, RZ, 0x1f, R0 ;  /* 0x0000001fff037819 */ /* 0x000fe20000011400 */
[----:B------:R-:W-:Y:S01]  /*00c0*/  CS2R R44, SRZ ;  /* 0x00000000002c7805 */ /* 0x000fe2000001ff00 */
[----:B------:R-:W-:Y:S01]  /*00d0*/  CS2R R46, SRZ ;  /* 0x00000000002e7805 */ /* 0x000fe2000001ff00 */
[----:B------:R-:W-:Y:S01]  /*00e0*/  CS2R R48, SRZ ;  /* 0x0000000000307805 */ /* 0x000fe2000001ff00 */
[----:B------:R-:W-:Y:S01]  /*00f0*/  LEA.HI R3, R3, R0, RZ, 0x8 ;  /* 0x0000000003037211 */ /* 0x000fe200078f40ff */
[----:B------:R-:W-:Y:S01]  /*0100*/  CS2R R50, SRZ ;  /* 0x0000000000327805 */ /* 0x000fe2000001ff00 */
[----:B------:R-:W-:Y:S01]  /*0110*/  CS2R R156, SRZ ;  /* 0x00000000009c7805 */ /* 0x000fe2000001ff00 */
[----:B------:R-:W-:Y:S01]  /*0120*/  CS2R R158, SRZ ;  /* 0x00000000009e7805 */ /* 0x000fe2000001ff00 */
[----:B------:R-:W-:Y:S01]  /*0130*/  SHF.R.S32.HI R3, RZ, 0x8, R3 ;  /* 0x00000008ff037819 */ /* 0x000fe20000011403 */
[----:B------:R-:W-:Y:S01]  /*0140*/  CS2R R60, SRZ ;  /* 0x00000000003c7805 */ /* 0x000fe2000001ff00 */
[----:B------:R-:W-:Y:S01]  /*0150*/  CS2R R62, SRZ ;  /* 0x00000000003e7805 */ /* 0x000fe2000001ff00 */
[----:B------:R-:W-:Y:S01]  /*0160*/  CS2R R64, SRZ ;  /* 0x0000000000407805 */ /* 0x000fe2000001ff00 */
[----:B------:R-:W-:Y:S01]  /*0170*/  CS2R R66, SRZ ;  /* 0x0000000000427805 */ /* 0x000fe2000001ff00 */
[----:B------:R-:W-:Y:S01]  /*0180*/  IMAD.SHL.U32 R4, R3, 0x8, RZ ;  /* 0x0000000803047824 */ /* 0x000fe200078e00ff */
[----:B------:R-:W-:Y:S01]  /*0190*/  CS2R R76, SRZ ;  /* 0x00000000004c7805 */ /* 0x000fe2000001ff00 */
[----:B0-----:R-:W-:Y:S01]  /*01a0*/  IABS R8, R5 ;  /* 0x0000000500087213 */ /* 0x001fe20000000000 */
[----:B------:R-:W-:Y:S01]  /*01b0*/  CS2R R78, SRZ ;  /* 0x00000000004e7805 */ /* 0x000fe2000001ff00 */
[----:B------:R-:W-:Y:S01]  /*01c0*/  CS2R R80, SRZ ;  /* 0x0000000000507805 */ /* 0x000fe2000001ff00 */
[-C--:B------:R-:W-:Y:S01]  /*01d0*/  IABS R7, R4.reuse ;  /* 0x0000000400077213 */ /* 0x080fe20000000000 */
[----:B------:R-:W-:Y:S01]  /*01e0*/  CS2R R82, SRZ ;  /* 0x0000000000527805 */ /* 0x000fe2000001ff00 */
[----:B------:R-:W-:Y:S01]  /*01f0*/  IABS R10, R4 ;  /* 0x00000004000a7213 */ /* 0x000fe20000000000 */
[----:B------:R-:W-:Y:S01]  /*0200*/  CS2R R56, SRZ ;  /* 0x0000000000387805 */ /* 0x000fe2000001ff00 */
[----:B------:R-:W0:Y:S01]  /*0210*/  I2F.RP R0, R7 ;  /* 0x0000000700007306 */ /* 0x000e220000209400 */
[----:B-1----:R-:W-:Y:S01]  /*0220*/  SHF.R.U32.HI R187, RZ, 0x6, R52 ;  /* 0x00000006ffbb7819 */ /* 0x002fe20000011634 */
[----:B------:R-:W-:Y:S01]  /*0230*/  CS2R R58, SRZ ;  /* 0x00000000003a7805 */ /* 0x000fe2000001ff00 */
        /* <DEDUP_REMOVED lines=12> */
[----:B------:R-:W-:Y:S01]  /*0300*/  LOP3.LUT R55, R52, 0x60, RZ, 0xc0, !PT ;  /* 0x0000006034377812 */ /* 0x000fe200078ec0ff */
[----:B0-----:R-:W0:Y:S01]  /*0310*/  MUFU.RCP R0, R0 ;  /* 0x0000000000007308 */ /* 0x001e220000001000 */
[----:B------:R-:W-:-:S02]  /*0320*/  SGXT.U32 R187, R187, 0x1 ;  /* 0x00000001bbbb781a */ /* 0x000fc40000000000 */
[----:B0-----:R-:W-:Y:S01]  /*0330*/  IADD3 R2, R0, 0xffffffe, RZ ;  /* 0x0ffffffe00027810 */ /* 0x001fe20007ffe0ff */
[----:B------:R-:W-:-:S04]  /*0340*/  IMAD.MOV R0, RZ, RZ, -R10 ;  /* 0x000000ffff007224 */ /* 0x000fc800078e0a0a */
[----:B------:R0:W1:Y:S02]  /*0350*/  F2I.FTZ.U32.TRUNC.NTZ R3, R2 ;  /* 0x0000000200037305 */ /* 0x000064000021f000 */
[----:B0-----:R-:W-:Y:S02]  /*0360*/  IMAD.MOV.U32 R2, RZ, RZ, RZ ;  /* 0x000000ffff027224 */ /* 0x001fe400078e00ff */
[----:B-1----:R-:W-:-:S04]  /*0370*/  IMAD.MOV R6, RZ, RZ, -R3 ;  /* 0x000000ffff067224 */ /* 0x002fc800078e0a03 */
[----:B------:R-:W-:Y:S02]  /*0380*/  IMAD R9, R6, R7, RZ ;  /* 0x0000000706097224 */ /* 0x000fe400078e02ff */
[----:B------:R-:W-:Y:S02]  /*0390*/  IMAD.MOV.U32 R6, RZ, RZ, R8 ;  /* 0x000000ffff067224 */ /* 0x000fe400078e0008 */
[----:B------:R-:W-:-:S06]  /*03a0*/  IMAD.HI.U32 R3, R3, R9, R2 ;  /* 0x0000000903037227 */ /* 0x000fcc00078e0002 */
[----:B------:R-:W-:-:S04]  /*03b0*/  IMAD.HI.U32 R3, R3, R6, RZ ;  /* 0x0000000603037227 */ /* 0x000fc800078e00ff */
[----:B------:R-:W-:-:S05]  /*03c0*/  IMAD R0, R3, R0, R6 ;  /* 0x0000000003007224 */ /* 0x000fca00078e0206 */
[----:B------:R-:W-:-:S13]  /*03d0*/  ISETP.GT.U32.AND P1, PT, R7, R0, PT ;  /* 0x000000000700720c */ /* 0x000fda0003f24070 */
[----:B------:R-:W-:Y:S01]  /*03e0*/  @!P1 IMAD.IADD R0, R0, 0x1, -R7 ;  /* 0x0000000100009824 */ /* 0x000fe200078e0a07 */
[----:B------:R-:W-:Y:S02]  /*03f0*/  @!P1 IADD3 R3, R3, 0x1, RZ ;  /* 0x0000000103039810 */ /* 0x000fe40007ffe0ff */
[----:B------:R-:W-:Y:S02]  /*0400*/  ISETP.NE.AND P1, PT, R4, RZ, PT ;  /* 0x000000ff0400720c */ /* 0x000fe40003f25270 */
[----:B------:R-:W-:Y:S02]  /*0410*/  ISETP.GE.U32.AND P0, PT, R0, R7, PT ;  /* 0x000000070000720c */ /* 0x000fe40003f06070 */
[----:B------:R-:W-:-:S04]  /*0420*/  LOP3.LUT R0, R5, R4, RZ, 0x3c, !PT ;  /* 0x0000000405007212 */ /* 0x000fc800078e3cff */
[----:B------:R-:W-:Y:S01]  /*0430*/  ISETP.GE.AND P2, PT, R0, RZ, PT ;  /* 0x000000ff0000720c */ /* 0x000fe20003f46270 */
[----:B------:R-:W-:-:S05]  /*0440*/  IMAD.MOV.U32 R0, RZ, RZ, c[0x0][0x178] ;  /* 0x00005e00ff007624 */ /* 0x000fca00078e00ff */
[----:B------:R-:W-:Y:S02]  /*0450*/  IADD3 R0, R0, 0x3f, RZ ;  /* 0x0000003f00007810 */ /* 0x000fe40007ffe0ff */
[----:B------:R-:W-:-:S05]  /*0460*/  @P0 IADD3 R3, R3, 0x1, RZ ;  /* 0x0000000103030810 */ /* 0x000fca0007ffe0ff */
[----:B------:R-:W-:Y:S01]  /*0470*/  IMAD.MOV.U32 R2, RZ, RZ, R3 ;  /* 0x000000ffff027224 */ /* 0x000fe200078e0003 */
[----:B------:R-:W-:-:S03]  /*0480*/  SHF.R.S32.HI R3, RZ, 0x1f, R0 ;  /* 0x0000001fff037819 */ /* 0x000fc60000011400 */
[----:B------:R-:W-:Y:S01]  /*0490*/  @!P2 IMAD.MOV R2, RZ, RZ, -R2 ;  /* 0x000000ffff02a224 */ /* 0x000fe200078e0a02 */
[----:B------:R-:W-:Y:S02]  /*04a0*/  @!P1 LOP3.LUT R2, RZ, R4, RZ, 0x33, !PT ;  /* 0x00000004ff029212 */ /* 0x000fe400078e33ff */
[----:B------:R-:W-:-:S03]  /*04b0*/  LEA.HI R3, R3, R0, RZ, 0x6 ;  /* 0x0000000003037211 */ /* 0x000fc600078f30ff */
[----:B------:R-:W-:Y:S02]  /*04c0*/  IMAD.SHL.U32 R6, R2, 0x8, RZ ;  /* 0x0000000802067824 */ /* 0x000fe400078e00ff */
[----:B------:R-:W-:-:S03]  /*04d0*/  IMAD.MOV R2, RZ, RZ, -R2 ;  /* 0x000000ffff027224 */ /* 0x000fc600078e0a02 */
[----:B------:R-:W-:Y:S01]  /*04e0*/  LEA.HI.SX32 R3, R3, -R6, 0x1a ;  /* 0x8000000603037211 */ /* 0x000fe200078fd2ff */
[----:B------:R-:W-:-:S03]  /*04f0*/  IMAD R4, R4, R2, R5 ;  /* 0x0000000204047224 */ /* 0x000fc600078e0205 */
[----:B------:R-:W-:Y:S02]  /*0500*/  IMNMX R11, R3, 0x8, PT ;  /* 0x00000008030b7817 */ /* 0x000fe40003800200 */
[----:B------:R-:W-:Y:S02]  /*0510*/  IABS R9, R4 ;  /* 0x0000000400097213 */ /* 0x000fe40000000000 */
[----:B------:R-:W-:-:S04]  /*0520*/  IABS R7, R11 ;  /* 0x0000000b00077213 */ /* 0x000fc80000000000 */
[----:B------:R-:W0:Y:S08]  /*0530*/  I2F.RP R0, R7 ;  /* 0x0000000700007306 */ /* 0x000e300000209400 */
[----:B0-----:R-:W0:Y:S02]  /*0540*/  MUFU.RCP R0, R0 ;  /* 0x0000000000007308 */ /* 0x001e240000001000 */
[----:B0-----:R-:W-:-:S06]  /*0550*/  IADD3 R3, R0, 0xffffffe, RZ ;  /* 0x0ffffffe00037810 */ /* 0x001fcc0007ffe0ff */
[----:B------:R-:W0:Y:S02]  /*0560*/  F2I.FTZ.U32.TRUNC.NTZ R3, R3 ;  /* 0x0000000300037305 */ /* 0x000e24000021f000 */
[----:B0-----:R-:W-:-:S04]  /*0570*/  IMAD.MOV R8, RZ, RZ, -R3 ;  /* 0x000000ffff087224 */ /* 0x001fc800078e0a03 */
[----:B------:R-:W-:Y:S01]  /*0580*/  IMAD.MOV.U32 R2, RZ, RZ, R8 ;  /* 0x000000ffff027224 */ /* 0x000fe200078e0008 */
[----:B------:R-:W-:-:S03]  /*0590*/  IABS R8, R11 ;  /* 0x0000000b00087213 */ /* 0x000fc60000000000 */
[----:B------:R-:W-:Y:S02]  /*05a0*/  IMAD R5, R2, R7, RZ ;  /* 0x0000000702057224 */ /* 0x000fe400078e02ff */
[----:B------:R-:W-:Y:S02]  /*05b0*/  IMAD.MOV.U32 R2, RZ, RZ, RZ ;  /* 0x000000ffff027224 */ /* 0x000fe400078e00ff */
[----:B------:R-:W-:Y:S02]  /*05c0*/  IMAD.MOV R0, RZ, RZ, -R8 ;  /* 0x000000ffff007224 */ /* 0x000fe400078e0a08 */
[----:B------:R-:W-:-:S06]  /*05d0*/  IMAD.HI.U32 R2, R3, R5, R2 ;  /* 0x0000000503027227 */ /* 0x000fcc00078e0002 */
[----:B------:R-:W-:-:S04]  /*05e0*/  IMAD.HI.U32 R2, R2, R9, RZ ;  /* 0x0000000902027227 */ /* 0x000fc800078e00ff */
[----:B------:R-:W-:Y:S02]  /*05f0*/  IMAD R0, R2, R0, R9 ;  /* 0x0000000002007224 */ /* 0x000fe400078e0209 */
[----:B------:R-:W-:-:S03]  /*0600*/  CS2R R8, SRZ ;  /* 0x0000000000087805 */ /* 0x000fc6000001ff00 */
[----:B------:R-:W-:-:S13]  /*0610*/  ISETP.GT.U32.AND P1, PT, R7, R0, PT ;  /* 0x000000000700720c */ /* 0x000fda0003f24070 */
[----:B------:R-:W-:Y:S01]  /*0620*/  @!P1 IMAD.IADD R0, R0, 0x1, -R7 ;  /* 0x0000000100009824 */ /* 0x000fe200078e0a07 */
[----:B------:R-:W-:Y:S02]  /*0630*/  @!P1 IADD3 R2, R2, 0x1, RZ ;  /* 0x0000000102029810 */ /* 0x000fe40007ffe0ff */
[----:B------:R-:W-:Y:S02]  /*0640*/  ISETP.NE.AND P1, PT, R11, RZ, PT ;  /* 0x000000ff0b00720c */ /* 0x000fe40003f25270 */
[----:B------:R-:W-:Y:S02]  /*0650*/  ISETP.GE.U32.AND P0, PT, R0, R7, PT ;  /* 0x000000070000720c */ /* 0x000fe40003f06070 */
[----:B------:R-:W-:-:S04]  /*0660*/  LOP3.LUT R0, R4, R11, RZ, 0x3c, !PT ;  /* 0x0000000b04007212 */ /* 0x000fc800078e3cff */
[----:B------:R-:W-:-:S07]  /*0670*/  ISETP.GE.AND P2, PT, R0, RZ, PT ;  /* 0x000000ff0000720c */ /* 0x000fce0003f46270 */
[----:B------:R-:W-:Y:S02]  /*0680*/  @P0 IADD3 R2, R2, 0x1, RZ ;  /* 0x0000000102020810 */ /* 0x000fe40007ffe0ff */
[----:B------:R-:W-:-:S04]  /*0690*/  ISETP.GE.AND P0, PT, R186, 0x20, PT ;  /* 0x00000020ba00780c */ /* 0x000fc80003f06270 */
[----:B------:R-:W-:Y:S01]  /*06a0*/  @!P2 IMAD.MOV R2, RZ, RZ, -R2 ;  /* 0x000000ffff02a224 */ /* 0x000fe200078e0a02 */
[----:B------:R-:W-:-:S05]  /*06b0*/  @!P1 LOP3.LUT R2, RZ, R11, RZ, 0x33, !PT ;  /* 0x0000000bff029212 */ /* 0x000fca00078e33ff */
[----:B------:R-:W-:-:S04]  /*06c0*/  IMAD.MOV R0, RZ, RZ, -R2 ;  /* 0x000000ffff007224 */ /* 0x000fc800078e0a02 */
[----:B------:R-:W-:Y:S02]  /*06d0*/  IMAD R0, R11, R0, R4 ;  /* 0x000000000b007224 */ /* 0x000fe400078e0204 */
[----:B------:R-:W-:Y:S02]  /*06e0*/  CS2R R10, SRZ ;  /* 0x00000000000a7805 */ /* 0x000fe4000001ff00 */
[----:B------:R-:W-:Y:S01]  /*06f0*/  IMAD.IADD R3, R6, 0x1, R0 ;  /* 0x0000000106037824 */ /* 0x000fe200078e0200 */
[----:B------:R-:W-:Y:S01]  /*0700*/  LOP3.LUT R0, R52, 0x3f, RZ, 0xc0, !PT ;  /* 0x0000003f34007812 */ /* 0x000fe200078ec0ff */
[----:B------:R-:W-:-:S04]  /*0710*/  IMAD.SHL.U32 R6, R2, 0x100, RZ ;  /* 0x0000010002067824 */ /* 0x000fc800078e00ff */
[----:B------:R-:W-:-:S05]  /*0720*/  IMAD R54, R3, 0x40, R0 ;  /* 0x0000004003367824 */ /* 0x000fca00078e0200 */
[----:B------:R0:W-:Y:S01]  /*0730*/  STL [R1+0xfc], R54 ;  /* 0x0000fc3601007387 */ /* 0x0001e20000100800 */
[----:B------:R-:W-:Y:S05]  /*0740*/  @!P0 BRA `(.L_x_0) ;  /* 0x0000962000008947 */ /* 0x000fea0003800000 */
[----:B------:R-:W-:Y:S01]  /*0750*/  IABS R2, c[0x0][0x17c] ;  /* 0x00005f0000027a13 */ /* 0x000fe20000000000 */
[----:B------:R-:W-:Y:S01]  /*0760*/  IMAD.MOV.U32 R4, RZ, RZ, RZ ;  /* 0x000000ffff047224 */ /* 0x000fe200078e00ff */
[----:B------:R-:W-:Y:S01]  /*0770*/  LEA.HI R3, R55, R6, RZ, 0x1b ;  /* 0x0000000637037211 */ /* 0x000fe200078fd8ff */
[----:B------:R-:W-:Y:S01]  /*0780*/  IMAD.SHL.U32 R185, R52, 0x40, RZ ;  /* 0x0000004034b97824 */ /* 0x000fe200078e00ff */
[----:B------:R-:W1:Y:S01]  /*0790*/  I2F.RP R8, R2 ;  /* 0x0000000200087306 */ /* 0x000e620000209400 */
[----:B------:R-:W-:Y:S01]  /*07a0*/  IABS R53, c[0x0][0x178] ;  /* 0x00005e0000357a13 */ /* 0x000fe20000000000 */
[----:B------:R-:W-:Y:S01]  /*07b0*/  IMAD.SHL.U32 R0, R0, 0x2, RZ ;  /* 0x0000000200007824 */ /* 0x000fe200078e00ff */
[C---:B------:R-:W-:Y:S01]  /*07c0*/  IADD3 R9, R3.reuse, 0xf8, RZ ;  /* 0x000000f803097810 */ /* 0x040fe20007ffe0ff */
[----:B------:R-:W-:Y:S01]  /*07d0*/  IMAD.MOV.U32 R184, RZ, RZ, c[0x0][0x18c] ;  /* 0x00006300ffb87624 */ /* 0x000fe200078e00ff */
[C---:B------:R-:W-:Y:S01]  /*07e0*/  IADD3 R7, R3.reuse, 0xfc, RZ ;  /* 0x000000fc03077810 */ /* 0x040fe20007ffe0ff */
[----:B------:R-:W-:Y:S01]  /*07f0*/  CS2R R152, SRZ ;  /* 0x0000000000987805 */ /* 0x000fe2000001ff00 */
[----:B------:R-:W-:Y:S01]  /*0800*/  IABS R59, R9 ;  /* 0x00000009003b7213 */ /* 0x000fe20000000000 */
[----:B------:R-:W-:Y:S01]  /*0810*/  CS2R R154, SRZ ;  /* 0x00000000009a7805 */ /* 0x000fe2000001ff00 */
[----:B------:R-:W-:Y:S01]  /*0820*/  IABS R10, R7 ;  /* 0x00000007000a7213 */ /* 0x000fe20000000000 */
[----:B------:R-:W-:Y:S01]  /*0830*/  CS2R R148, SRZ ;  /* 0x0000000000947805 */ /* 0x000fe2000001ff00 */
[C---:B------:R-:W-:Y:S01]  /*0840*/  IADD3 R12, R3.reuse, 0xf4, RZ ;  /* 0x000000f4030c7810 */ /* 0x040fe20007ffe0ff */
[----:B------:R-:W-:Y:S01]  /*0850*/  CS2R R150, SRZ ;  /* 0x0000000000967805 */ /* 0x000fe2000001ff00 */
[C---:B------:R-:W-:Y:S01]  /*0860*/  IADD3 R13, R3.reuse, 0xf0, RZ ;  /* 0x000000f0030d7810 */ /* 0x040fe20007ffe0ff */
[----:B------:R-:W-:Y:S01]  /*0870*/  CS2R R144, SRZ ;  /* 0x0000000000907805 */ /* 0x000fe2000001ff00 */
[----:B------:R-:W-:Y:S01]  /*0880*/  IABS R189, R12 ;  /* 0x0000000c00bd7213 */ /* 0x000fe20000000000 */
[----:B-1----:R-:W1:Y:S01]  /*0890*/  MUFU.RCP R8, R8 ;  /* 0x0000000800087308 */ /* 0x002e620000001000 */
[----:B------:R-:W-:Y:S01]  /*08a0*/  IADD3 R14, R3, 0xec, RZ ;  /* 0x000000ec030e7810 */ /* 0x000fe20007ffe0ff */
[----:B------:R-:W-:Y:S01]  /*08b0*/  CS2R R146, SRZ ;  /* 0x0000000000927805 */ /* 0x000fe2000001ff00 */
[----:B------:R-:W-:Y:S01]  /*08c0*/  IABS R191, R13 ;  /* 0x0000000d00bf7213 */ /* 0x000fe20000000000 */
[----:B------:R-:W-:Y:S01]  /*08d0*/  CS2R R176, SRZ ;  /* 0x0000000000b07805 */ /* 0x000fe2000001ff00 */
[----:B------:R-:W-:Y:S01]  /*08e0*/  ISETP.GE.AND P4, PT, R9, RZ, PT ;  /* 0x000000ff0900720c */ /* 0x000fe20003f86270 */
[----:B------:R-:W-:Y:S01]  /*08f0*/  CS2R R178, SRZ ;  /* 0x0000000000b27805 */ /* 0x000fe2000001ff00 */
[C---:B------:R-:W-:Y:S01]  /*0900*/  IADD3 R15, R3.reuse, 0xb8, RZ ;  /* 0x000000b8030f7810 */ /* 0x040fe20007ffe0ff */
        /* <DEDUP_REMOVED lines=9> */
[----:B-1----:R-:W-:Y:S01]  /*09a0*/  IADD3 R5, R8, 0xffffffe, RZ ;  /* 0x0ffffffe08057810 */ /* 0x002fe20007ffe0ff */
[----:B------:R-:W-:Y:S01]  /*09b0*/  CS2R R138, SRZ ;  /* 0x00000000008a7805 */ /* 0x000fe2000001ff00 */
[----:B------:R-:W-:Y:S01]  /*09c0*/  IABS R29, R26 ;  /* 0x0000001a001d7213 */ /* 0x000fe20000000000 */
[----:B------:R-:W-:Y:S01]  /*09d0*/  CS2R R132, SRZ ;  /* 0x0000000000847805 */ /* 0x000fe2000001ff00 */
[----:B------:R-:W-:Y:S01]  /*09e0*/  IABS R33, R32 ;  /* 0x0000002000217213 */ /* 0x000fe20000000000 */
[----:B------:R-:W-:Y:S01]  /*09f0*/  CS2R R134, SRZ ;  /* 0x0000000000867805 */ /* 0x000fe2000001ff00 */
[----:B------:R-:W1:Y:S01]  /*0a00*/  F2I.FTZ.U32.TRUNC.NTZ R5, R5 ;  /* 0x0000000500057305 */ /* 0x000e62000021f000 */
[C---:B------:R-:W-:Y:S01]  /*0a10*/  IADD3 R30, R3.reuse, 0x2c, RZ ;  /* 0x0000002c031e7810 */ /* 0x040fe20007ffe0ff */
[----:B------:R-:W-:Y:S01]  /*0a20*/  CS2R R60, SRZ ;  /* 0x00000000003c7805 */ /* 0x000fe2000001ff00 */
[C---:B------:R-:W-:Y:S01]  /*0a30*/  IADD3 R34, R3.reuse, 0x24, RZ ;  /* 0x0000002403227810 */ /* 0x040fe20007ffe0ff */
[----:B------:R-:W-:Y:S01]  /*0a40*/  CS2R R62, SRZ ;  /* 0x00000000003e7805 */ /* 0x000fe2000001ff00 */
[C---:B------:R-:W-:Y:S01]  /*0a50*/  IADD3 R36, R3.reuse, 0x20, RZ ;  /* 0x0000002003247810 */ /* 0x040fe20007ffe0ff */
        /* <DEDUP_REMOVED lines=8> */
[----:B------:R-:W-:Y:S01]  /*0ae0*/  CS2R R164, SRZ ;  /* 0x0000000000a47805 */ /* 0x000fe2000001ff00 */
[----:B------:R-:W-:Y:S01]  /*0af0*/  IABS R37, R38 ;  /* 0x0000002600257213 */ /* 0x000fe20000000000 */
[--C-:B-1----:R-:W-:Y:S01]  /*0b00*/  IMAD.MOV R11, RZ, RZ, -R5.reuse ;  /* 0x000000ffff0b7224 */ /* 0x102fe200078e0a05 */
[C---:B------:R-:W-:Y:S01]  /*0b10*/  IADD3 R40, R3.reuse, 0x18, RZ ;  /* 0x0000001803287810 */ /* 0x040fe20007ffe0ff */
[----:B------:R-:W-:Y:S01]  /*0b20*/  CS2R R166, SRZ ;  /* 0x0000000000a67805 */ /* 0x000fe2000001ff00 */
[----:B------:R-:W-:Y:S01]  /*0b30*/  IADD3 R42, R3, 0x14, RZ ;  /* 0x00000014032a7810 */ /* 0x000fe20007ffe0ff */
[----:B------:R-:W-:Y:S01]  /*0b40*/  IMAD R11, R11, R2, RZ ;  /* 0x000000020b0b7224 */ /* 0x000fe200078e02ff */
[----:B------:R-:W-:Y:S01]  /*0b50*/  IABS R39, R40 ;  /* 0x0000002800277213 */ /* 0x000fe20000000000 */
[----:B------:R-:W-:Y:S01]  /*0b60*/  CS2R R128, SRZ ;  /* 0x0000000000807805 */ /* 0x000fe2000001ff00 */
[----:B------:R-:W-:Y:S01]  /*0b70*/  IABS R41, R42 ;  /* 0x0000002a00297213 */ /* 0x000fe20000000000 */
[----:B------:R-:W-:Y:S01]  /*0b80*/  IMAD.HI.U32 R4, R5, R11, R4 ;  /* 0x0000000b05047227 */ /* 0x000fe200078e0004 */
[C---:B------:R-:W-:Y:S01]  /*0b90*/  IADD3 R50, R3.reuse, 0x4, RZ ;  /* 0x0000000403327810 */ /* 0x040fe20007ffe0ff */
[----:B------:R-:W-:Y:S01]  /*0ba0*/  CS2R R130, SRZ ;  /* 0x0000000000827805 */ /* 0x000fe2000001ff00 */
[C---:B------:R-:W-:Y:S01]  /*0bb0*/  IADD3 R46, R3.reuse, 0xc, RZ ;  /* 0x0000000c032e7810 */ /* 0x040fe20007ffe0ff */
[----:B------:R-:W-:Y:S01]  /*0bc0*/  IMAD.MOV.U32 R11, RZ, RZ, R10 ;  /* 0x000000ffff0b7224 */ /* 0x000fe200078e000a */
[----:B------:R-:W-:Y:S01]  /*0bd0*/  IABS R49, R50 ;  /* 0x0000003200317213 */ /* 0x000fe20000000000 */
[C---:B------:R-:W-:Y:S01]  /*0be0*/  IMAD.HI.U32 R8, R4.reuse, R59, RZ ;  /* 0x0000003b04087227 */ /* 0x040fe200078e00ff */
[----:B------:R-:W-:Y:S01]  /*0bf0*/  IABS R45, R46 ;  /* 0x0000002e002d7213 */ /* 0x000fe20000000000 */
[----:B------:R-:W-:Y:S01]  /*0c00*/  CS2R R124, SRZ ;  /* 0x00000000007c7805 */ /* 0x000fe2000001ff00 */
[----:B------:R-:W-:Y:S01]  /*0c10*/  IADD3 R48, R3, 0x8, RZ ;  /* 0x0000000803307810 */ /* 0x000fe20007ffe0ff */
[----:B------:R-:W-:Y:S01]  /*0c20*/  IMAD.MOV R8, RZ, RZ, -R8 ;  /* 0x000000ffff087224 */ /* 0x000fe200078e0a08 */
[----:B------:R-:W-:Y:S01]  /*0c30*/  IABS R51, R3 ;  /* 0x0000000300337213 */ /* 0x000fe20000000000 */
[----:B------:R-:W-:Y:S01]  /*0c40*/  IMAD.HI.U32 R5, R4, R11, RZ ;  /* 0x0000000b04057227 */ /* 0x000fe200078e00ff */
[----:B------:R-:W-:Y:S01]  /*0c50*/  IABS R47, R48 ;  /* 0x00000030002f7213 */ /* 0x000fe20000000000 */
[----:B------:R-:W-:Y:S01]  /*0c60*/  CS2R R126, SRZ ;  /* 0x00000000007e7805 */ /* 0x000fe2000001ff00 */
[----:B------:R-:W-:Y:S01]  /*0c70*/  LOP3.LUT R251, RZ, c[0x0][0x17c], RZ, 0x33, !PT ;  /* 0x00005f00fffb7a12 */ /* 0x000fe200078e33ff */
[----:B------:R-:W-:Y:S01]  /*0c80*/  IMAD R59, R2, R8, R59 ;  /* 0x00000008023b7224 */ /* 0x000fe200078e023b */
[C---:B------:R-:W-:Y:S01]  /*0c90*/  LOP3.LUT R100, R187.reuse, 0x1a, RZ, 0xfc, !PT ;  /* 0x0000001abb647812 */ /* 0x040fe200078efcff */
[----:B------:R-:W-:Y:S01]  /*0ca0*/  IMAD.MOV R5, RZ, RZ, -R5 ;  /* 0x000000ffff057224 */ /* 0x000fe200078e0a05 */
[C---:B------:R-:W-:Y:S01]  /*0cb0*/  LOP3.LUT R101, R187.reuse, 0x1c, RZ, 0xfc, !PT ;  /* 0x0000001cbb657812 */ /* 0x040fe200078efcff */
[----:B------:R-:W-:Y:S01]  /*0cc0*/  IMAD.HI.U32 R8, R4, R191, RZ ;  /* 0x000000bf04087227 */ /* 0x000fe200078e00ff */
[C---:B------:R-:W-:Y:S01]  /*0cd0*/  ISETP.GT.U32.AND P1, PT, R2.reuse, R59, PT ;  /* 0x0000003b0200720c */ /* 0x040fe20003f24070 */
[----:B------:R-:W-:Y:S01]  /*0ce0*/  CS2R R120, SRZ ;  /* 0x0000000000787805 */ /* 0x000fe2000001ff00 */
[C---:B------:R-:W-:Y:S01]  /*0cf0*/  LOP3.LUT R102, R187.reuse, 0x1e, RZ, 0xfc, !PT ;  /* 0x0000001ebb667812 */ /* 0x040fe200078efcff */
[----:B------:R-:W-:Y:S01]  /*0d00*/  IMAD R188, R2, R5, R11 ;  /* 0x0000000502bc7224 */ /* 0x000fe200078e020b */
[----:B------:R-:W-:Y:S01]  /*0d10*/  IABS R11, R14 ;  /* 0x0000000e000b7213 */ /* 0x000fe20000000000 */
[----:B------:R-:W-:Y:S01]  /*0d20*/  IMAD.HI.U32 R5, R4, R189, RZ ;  /* 0x000000bd04057227 */ /* 0x000fe200078e00ff */
[C---:B------:R-:W-:Y:S01]  /*0d30*/  LOP3.LUT R97, R187.reuse, 0x14, RZ, 0xfc, !PT ;  /* 0x00000014bb617812 */ /* 0x040fe200078efcff */
[----:B------:R-:W-:Y:S01]  /*0d40*/  CS2R R122, SRZ ;  /* 0x00000000007a7805 */ /* 0x000fe2000001ff00 */
[----:B------:R-:W-:Y:S01]  /*0d50*/  ISETP.GT.U32.AND P0, PT, R2, R188, PT ;  /* 0x000000bc0200720c */ /* 0x000fe20003f04070 */
[----:B------:R-:W-:Y:S01]  /*0d60*/  IMAD.MOV R5, RZ, RZ, -R5 ;  /* 0x000000ffff057224 */ /* 0x000fe200078e0a05 */
[C---:B------:R-:W-:Y:S01]  /*0d70*/  LOP3.LUT R98, R187.reuse, 0x16, RZ, 0xfc, !PT ;  /* 0x00000016bb627812 */ /* 0x040fe200078efcff */
[----:B------:R-:W-:Y:S01]  /*0d80*/  IMAD.HI.U32 R10, R4, R11, RZ ;  /* 0x0000000b040a7227 */ /* 0x000fe200078e00ff */
[C---:B------:R-:W-:Y:S01]  /*0d90*/  LOP3.LUT R99, R187.reuse, 0x18, RZ, 0xfc, !PT ;  /* 0x00000018bb637812 */ /* 0x040fe200078efcff */
[----:B------:R-:W-:Y:S01]  /*0da0*/  CS2R R88, SRZ ;  /* 0x0000000000587805 */ /* 0x000fe2000001ff00 */
[----:B------:R-:W-:Y:S01]  /*0db0*/  LOP3.LUT R94, R187, 0xe, RZ, 0xfc, !PT ;  /* 0x0000000ebb5e7812 */ /* 0x000fe200078efcff */
[----:B------:R-:W-:Y:S01]  /*0dc0*/  @!P1 IMAD.IADD R59, R59, 0x1, -R2 ;  /* 0x000000013b3b9824 */ /* 0x000fe200078e0a02 */
[----:B------:R-:W-:Y:S01]  /*0dd0*/  ISETP.GE.AND P1, PT, R12, RZ, PT ;  /* 0x000000ff0c00720c */ /* 0x000fe20003f26270 */
[----:B------:R-:W-:Y:S01]  /*0de0*/  IMAD.MOV R8, RZ, RZ, -R8 ;  /* 0x000000ffff087224 */ /* 0x000fe200078e0a08 */
[C---:B------:R-:W-:Y:S01]  /*0df0*/  IADD3 R12, R3.reuse, 0xdc, RZ ;  /* 0x000000dc030c7810 */ /* 0x040fe20007ffe0ff */
[C---:B------:R-:W-:Y:S01]  /*0e00*/  IMAD R189, R2.reuse, R5, R189 ;  /* 0x0000000502bd7224 */ /* 0x040fe200078e02bd */
[C---:B------:R-:W-:Y:S01]  /*0e10*/  ISETP.GT.U32.AND P6, PT, R2.reuse, R59, PT ;  /* 0x0000003b0200720c */ /* 0x040fe20003fc4070 */
[----:B------:R-:W-:Y:S01]  /*0e20*/  IMAD.MOV R10, RZ, RZ, -R10 ;  /* 0x000000ffff0a7224 */ /* 0x000fe200078e0a0a */
[----:B------:R-:W-:Y:S01]  /*0e30*/  IABS R195, R12 ;  /* 0x0000000c00c37213 */ /* 0x000fe20000000000 */
[C---:B------:R-:W-:Y:S01]  /*0e40*/  IMAD R191, R2.reuse, R8, R191 ;  /* 0x0000000802bf7224 */ /* 0x040fe200078e02bf */
[C---:B------:R-:W-:Y:S01]  /*0e50*/  ISETP.GT.U32.AND P3, PT, R2.reuse, R189, PT ;  /* 0x000000bd0200720c */ /* 0x040fe20003f64070 */
[----:B------:R-:W-:Y:S01]  /*0e60*/  IMAD R58, R2, R10, R11 ;  /* 0x0000000a023a7224 */ /* 0x000fe200078e020b */
[----:B------:R-:W-:Y:S01]  /*0e70*/  IADD3 R8, R3, 0xe8, RZ ;  /* 0x000000e803087810 */ /* 0x000fe20007ffe0ff */
[--C-:B------:R-:W-:Y:S01]  /*0e80*/  @!P0 IMAD.IADD R188, R188, 0x1, -R2.reuse ;  /* 0x00000001bcbc8824 */ /* 0x100fe200078e0a02 */
[C---:B------:R-:W-:Y:S01]  /*0e90*/  ISETP.GT.U32.AND P2, PT, R2.reuse, R191, PT ;  /* 0x000000bf0200720c */ /* 0x040fe20003f44070 */
[----:B------:R-:W-:Y:S01]  /*0ea0*/  CS2R R90, SRZ ;  /* 0x00000000005a7805 */ /* 0x000fe2000001ff00 */
[----:B------:R-:W-:Y:S01]  /*0eb0*/  ISETP.GE.AND P0, PT, R7, RZ, PT ;  /* 0x000000ff0700720c */ /* 0x000fe20003f06270 */
[----:B------:R-:W-:Y:S01]  /*0ec0*/  CS2R R180, SRZ ;  /* 0x0000000000b47805 */ /* 0x000fe2000001ff00 */
[----:B------:R-:W-:Y:S01]  /*0ed0*/  IABS R7, R8 ;  /* 0x0000000800077213 */ /* 0x000fe20000000000 */
[--C-:B------:R-:W-:Y:S01]  /*0ee0*/  @!P6 IMAD.IADD R59, R59, 0x1, -R2.reuse ;  /* 0x000000013b3be824 */ /* 0x100fe200078e0a02 */
[C---:B------:R-:W-:Y:S01]  /*0ef0*/  ISETP.GT.U32.AND P6, PT, R2.reuse, R58, PT ;  /* 0x0000003a0200720c */ /* 0x040fe20003fc4070 */
[----:B------:R-:W-:Y:S01]  /*0f00*/  CS2R R182, SRZ ;  /* 0x0000000000b67805 */ /* 0x000fe2000001ff00 */
[----:B------:R-:W-:Y:S01]  /*0f10*/  IADD3 R10, R3, 0xe4, RZ ;  /* 0x000000e4030a7810 */ /* 0x000fe20007ffe0ff */
[--C-:B------:R-:W-:Y:S01]  /*0f20*/  @!P3 IMAD.IADD R189, R189, 0x1, -R2.reuse ;  /* 0x00000001bdbdb824 */ /* 0x100fe200078e0a02 */
[----:B------:R-:W-:Y:S01]  /*0f30*/  ISETP.GT.U32.AND P5, PT, R2, R188, PT ;  /* 0x000000bc0200720c */ /* 0x000fe20003fa4070 */
[----:B------:R-:W-:Y:S01]  /*0f40*/  IMAD.HI.U32 R5, R4, R7, RZ ;  /* 0x0000000704057227 */ /* 0x000fe200078e00ff */
[----:B------:R-:W-:Y:S01]  /*0f50*/  IABS R9, R10 ;  /* 0x0000000a00097213 */ /* 0x000fe20000000000 */
[----:B------:R-:W-:Y:S01]  /*0f60*/  CS2R R72, SRZ ;  /* 0x0000000000487805 */ /* 0x000fe2000001ff00 */
[----:B------:R-:W-:Y:S01]  /*0f70*/  IADD3 R11, R3, 0xe0, RZ ;  /* 0x000000e0030b7810 */ /* 0x000fe20007ffe0ff */
[--C-:B------:R-:W-:Y:S01]  /*0f80*/  @!P2 IMAD.IADD R191, R191, 0x1, -R2.reuse ;  /* 0x00000001bfbfa824 */ /* 0x100fe200078e0a02 */
[----:B------:R-:W-:Y:S01]  /*0f90*/  ISETP.GT.U32.AND P2, PT, R2, R189, PT ;  /* 0x000000bd0200720c */ /* 0x000fe20003f44070 */
[----:B------:R-:W-:Y:S01]  /*0fa0*/  IMAD.MOV R192, RZ, RZ, -R5 ;  /* 0x000000ffffc07224 */ /* 0x000fe200078e0a05 */
[----:B------:R-:W-:Y:S01]  /*0fb0*/  IABS R57, R11 ;  /* 0x0000000b00397213 */ /* 0x000fe20000000000 */
[--C-:B------:R-:W-:Y:S01]  /*0fc0*/  @!P6 IMAD.IADD R58, R58, 0x1, -R2.reuse ;  /* 0x000000013a3ae824 */ /* 0x100fe200078e0a02 */
[----:B------:R-:W-:Y:S01]  /*0fd0*/  ISETP.GT.U32.AND P6, PT, R2, R191, PT ;  /* 0x000000bf0200720c */ /* 0x000fe20003fc4070 */
[----:B------:R-:W-:Y:S01]  /*0fe0*/  IMAD.HI.U32 R5, R4, R9, RZ ;  /* 0x0000000904057227 */ /* 0x000fe200078e00ff */
[----:B------:R-:W-:Y:S01]  /*0ff0*/  ISETP.GE.AND P3, PT, R14, RZ, PT ;  /* 0x000000ff0e00720c */ /* 0x000fe20003f66270 */
[----:B------:R-:W-:Y:S01]  /*1000*/  CS2R R74, SRZ ;  /* 0x00000000004a7805 */ /* 0x000fe2000001ff00 */
[----:B------:R-:W-:Y:S01]  /*1010*/  IADD3 R14, R3, 0xbc, RZ ;  /* 0x000000bc030e7810 */ /* 0x000fe20007ffe0ff */
[C---:B------:R-:W-:Y:S01]  /*1020*/  IMAD R192, R2.reuse, R192, R7 ;  /* 0x000000c002c07224 */ /* 0x040fe200078e0207 */
[C---:B------:R-:W-:Y:S01]  /*1030*/  LOP3.LUT R95, R187.reuse, 0x10, RZ, 0xfc, !PT ;  /* 0x00000010bb5f7812 */ /* 0x040fe200078efcff */
[----:B------:R-:W-:Y:S01]  /*1040*/  IMAD.MOV R5, RZ, RZ, -R5 ;  /* 0x000000ffff057224 */ /* 0x000fe200078e0a05 */
[----:B------:R-:W-:Y:S01]  /*1050*/  LOP3.LUT R96, R187, 0x12, RZ, 0xfc, !PT ;  /* 0x00000012bb607812 */ /* 0x000fe200078efcff */
[--C-:B------:R-:W-:Y:S01]  /*1060*/  @!P2 IMAD.IADD R189, R189, 0x1, -R2.reuse ;  /* 0x00000001bdbda824 */ /* 0x100fe200078e0a02 */
[C---:B------:R-:W-:Y:S01]  /*1070*/  ISETP.GT.U32.AND P2, PT, R2.reuse, R192, PT ;  /* 0x000000c00200720c */ /* 0x040fe20003f44070 */
[----:B------:R-:W-:Y:S01]  /*1080*/  IMAD R194, R2, R5, R9 ;  /* 0x0000000502c27224 */ /* 0x000fe200078e0209 */
[----:B------:R-:W-:Y:S01]  /*1090*/  IADD3 R9, R3, 0xd8, RZ ;  /* 0x000000d803097810 */ /* 0x000fe20007ffe0ff */
[--C-:B------:R-:W-:Y:S01]  /*10a0*/  @!P6 IMAD.IADD R191, R191, 0x1, -R2.reuse ;  /* 0x00000001bfbfe824 */ /* 0x100fe200078e0a02 */
[----:B------:R-:W-:Y:S01]  /*10b0*/  LOP3.LUT R87, R187, 0x8, RZ, 0xfc, !PT ;  /* 0x00000008bb577812 */ /* 0x000fe200078efcff */
[----:B------:R-:W-:Y:S01]  /*10c0*/  IMAD.HI.U32 R5, R4, R57, RZ ;  /* 0x0000003904057227 */ /* 0x000fe200078e00ff */
[----:B------:R-:W-:Y:S01]  /*10d0*/  ISETP.GT.U32.AND P6, PT, R2, R194, PT ;  /* 0x000000c20200720c */ /* 0x000fe20003fc4070 */
[----:B------:R-:W-:Y:S01]  /*10e0*/  CS2R R76, SRZ ;  /* 0x00000000004c7805 */ /* 0x000fe2000001ff00 */
[----:B------:R-:W-:Y:S01]  /*10f0*/  IABS R197, R9 ;  /* 0x0000000900c57213 */ /* 0x000fe20000000000 */
[--C-:B------:R-:W-:Y:S01]  /*1100*/  @!P5 IMAD.IADD R188, R188, 0x1, -R2.reuse ;  /* 0x00000001bcbcd824 */ /* 0x100fe200078e0a02 */
[----:B------:R-:W-:Y:S01]  /*1110*/  ISETP.GE.AND P5, PT, R13, RZ, PT ;  /* 0x000000ff0d00720c */ /* 0x000fe20003fa6270 */
[----:B------:R-:W-:Y:S01]  /*1120*/  IMAD.MOV R7, RZ, RZ, -R5 ;  /* 0x000000ffff077224 */ /* 0x000fe200078e0a05 */
[C---:B------:R-:W-:Y:S01]  /*1130*/  IADD3 R13, R3.reuse, 0xc0, RZ ;  /* 0x000000c0030d7810 */ /* 0x040fe20007ffe0ff */
[--C-:B------:R-:W-:Y:S01]  /*1140*/  @!P2 IMAD.IADD R192, R192, 0x1, -R2.reuse ;  /* 0x00000001c0c0a824 */ /* 0x100fe200078e0a02 */
[----:B------:R-:W-:Y:S01]  /*1150*/  ISETP.GE.AND P2, PT, R10, RZ, PT ;  /* 0x000000ff0a00720c */ /* 0x000fe20003f46270 */
[----:B------:R-:W-:Y:S01]  /*1160*/  IMAD.HI.U32 R5, R4, R195, RZ ;  /* 0x000000c304057227 */ /* 0x000fe200078e00ff */
[----:B------:R-:W-:Y:S01]  /*1170*/  IADD3 R10, R3, 0xcc, RZ ;  /* 0x000000cc030a7810 */ /* 0x000fe20007ffe0ff */
[----:B------:R-:W-:Y:S01]  /*1180*/  CS2R R78, SRZ ;  /* 0x00000000004e7805 */ /* 0x000fe2000001ff00 */
[----:B------:R-:W-:Y:S01]  /*1190*/  IABS R203, R13 ;  /* 0x0000000d00cb7213 */ /* 0x000fe20000000000 */
[----:B------:R-:W-:Y:S01]  /*11a0*/  @!P6 IMAD.IADD R194, R194, 0x1, -R2 ;  /* 0x00000001c2c2e824 */ /* 0x000fe200078e0a02 */
[C---:B------:R-:W-:Y:S01]  /*11b0*/  ISETP.GT.U32.AND P6, PT, R2.reuse, R192, PT ;  /* 0x000000c00200720c */ /* 0x040fe20003fc4070 */
[----:B------:R-:W-:Y:S01]  /*11c0*/  @!P0 IMAD.MOV R188, RZ, RZ, -R188 ;  /* 0x000000ffffbc8224 */ /* 0x000fe200078e0abc */
[C---:B------:R-:W-:Y:S01]  /*11d0*/  ISETP.GT.U32.AND P0, PT, R2.reuse, R58, PT ;  /* 0x0000003a0200720c */ /* 0x040fe20003f04070 */
[C---:B------:R-:W-:Y:S01]  /*11e0*/  IMAD R57, R2.reuse, R7, R57 ;  /* 0x0000000702397224 */ /* 0x040fe200078e0239 */
[C---:B------:R-:W-:Y:S01]  /*11f0*/  LOP3.LUT R92, R187.reuse, 0xa, RZ, 0xfc, !PT ;  /* 0x0000000abb5c7812 */ /* 0x040fe200078efcff */
[----:B------:R-:W-:Y:S01]  /*1200*/  IMAD.MOV R7, RZ, RZ, -R5 ;  /* 0x000000ffff077224 */ /* 0x000fe200078e0a05 */
[C---:B------:R-:W-:Y:S01]  /*1210*/  LOP3.LUT R93, R187.reuse, 0xc, RZ, 0xfc, !PT ;  /* 0x0000000cbb5d7812 */ /* 0x040fe200078efcff */
[----:B------:R-:W-:Y:S01]  /*1220*/  @!P1 IMAD.MOV R189, RZ, RZ, -R189 ;  /* 0x000000ffffbd9224 */ /* 0x000fe200078e0abd */
[C---:B------:R-:W-:Y:S01]  /*1230*/  ISETP.GT.U32.AND P1, PT, R2.reuse, R57, PT ;  /* 0x000000390200720c */ /* 0x040fe20003f24070 */
[C---:B------:R-:W-:Y:S01]  /*1240*/  IMAD R195, R2.reuse, R7, R195 ;  /* 0x0000000702c37224 */ /* 0x040fe200078e02c3 */
[----:B------:R-:W-:Y:S01]  /*1250*/  LOP3.LUT R84, R187, 0x2, RZ, 0xfc, !PT ;  /* 0x00000002bb547812 */ /* 0x000fe200078efcff */
[----:B------:R-:W-:Y:S01]  /*1260*/  @!P4 IMAD.MOV R59, RZ, RZ, -R59 ;  /* 0x000000ffff3bc224 */ /* 0x000fe200078e0a3b */
[----:B------:R-:W-:Y:S01]  /*1270*/  ISETP.GT.U32.AND P4, PT, R2, R194, PT ;  /* 0x000000c20200720c */ /* 0x000fe20003f84070 */
[--C-:B------:R-:W-:Y:S01]  /*1280*/  @!P6 IMAD.IADD R192, R192, 0x1, -R2.reuse ;  /* 0x00000001c0c0e824 */ /* 0x100fe200078e0a02 */
[----:B------:R-:W-:Y:S01]  /*1290*/  ISETP.GT.U32.AND P6, PT, R2, R195, PT ;  /* 0x000000c30200720c */ /* 0x000fe20003fc4070 */
[--C-:B------:R-:W-:Y:S01]  /*12a0*/  @!P0 IMAD.IADD R58, R58, 0x1, -R2.reuse ;  /* 0x000000013a3a8824 */ /* 0x100fe200078e0a02 */
[----:B------:R-:W-:Y:S01]  /*12b0*/  ISETP.GE.AND P0, PT, R8, RZ, PT ;  /* 0x000000ff0800720c */ /* 0x000fe20003f06270 */
[----:B------:R-:W-:Y:S01]  /*12c0*/  IMAD.HI.U32 R5, R4, R197, RZ ;  /* 0x000000c504057227 */ /* 0x000fe200078e00ff */
[----:B------:R-:W-:Y:S01]  /*12d0*/  IADD3 R8, R3, 0xd4, RZ ;  /* 0x000000d403087810 */ /* 0x000fe20007ffe0ff */
[----:B------:R-:W-:Y:S01]  /*12e0*/  CS2R R80, SRZ ;  /* 0x0000000000507805 */ /* 0x000fe2000001ff00 */
[----:B------:R-:W-:Y:S01]  /*12f0*/  LOP3.LUT R85, R187, 0x4, RZ, 0xfc, !PT ;  /* 0x00000004bb557812 */ /* 0x000fe200078efcff */
[--C-:B------:R-:W-:Y:S01]  /*1300*/  @!P1 IMAD.IADD R57, R57, 0x1, -R2.reuse ;  /* 0x0000000139399824 */ /* 0x100fe200078e0a02 */
[----:B------:R-:W-:Y:S01]  /*1310*/  IABS R7, R8 ;  /* 0x0000000800077213 */ /* 0x000fe20000000000 */
[----:B------:R-:W-:Y:S01]  /*1320*/  IMAD.MOV R5, RZ, RZ, -R5 ;  /* 0x000000ffff057224 */ /* 0x000fe200078e0a05 */
[----:B------:R-:W-:Y:S01]  /*1330*/  ISETP.GE.AND P1, PT, R8, RZ, PT ;  /* 0x000000ff0800720c */ /* 0x000fe20003f26270 */
[--C-:B------:R-:W-:Y:S01]  /*1340*/  @!P4 IMAD.IADD R194, R194, 0x1, -R2.reuse ;  /* 0x00000001c2c2c824 */ /* 0x100fe200078e0a02 */
[----:B------:R-:W-:Y:S01]  /*1350*/  IADD3 R8, R3, 0xd0, RZ ;  /* 0x000000d003087810 */ /* 0x000fe20007ffe0ff */
[----:B------:R-:W-:Y:S01]  /*1360*/  @!P6 IMAD.IADD R195, R195, 0x1, -R2 ;  /* 0x00000001c3c3e824 */ /* 0x000fe200078e0a02 */
[C---:B------:R-:W-:Y:S01]  /*1370*/  ISETP.GT.U32.AND P6, PT, R2.reuse, R57, PT ;  /* 0x000000390200720c */ /* 0x040fe20003fc4070 */
[----:B------:R-:W-:Y:S01]  /*1380*/  IMAD R197, R2, R5, R197 ;  /* 0x0000000502c57224 */ /* 0x000fe200078e02c5 */
[----:B------:R-:W-:Y:S01]  /*1390*/  ISETP.GE.AND P4, PT, R9, RZ, PT ;  /* 0x000000ff0900720c */ /* 0x000fe20003f86270 */
[----:B------:R-:W-:Y:S01]  /*13a0*/  IMAD.HI.U32 R5, R4, R7, RZ ;  /* 0x0000000704057227 */ /* 0x000fe200078e00ff */
[----:B------:R-:W-:Y:S01]  /*13b0*/  IABS R9, R8 ;  /* 0x0000000800097213 */ /* 0x000fe20000000000 */
[----:B------:R-:W-:Y:S01]  /*13c0*/  CS2R R82, SRZ ;  /* 0x0000000000527805 */ /* 0x000fe2000001ff00 */
[----:B------:R-:W-:Y:S01]  /*13d0*/  LOP3.LUT R86, R187, 0x6, RZ, 0xfc, !PT ;  /* 0x00000006bb567812 */ /* 0x000fe200078efcff */
[----:B------:R-:W-:Y:S01]  /*13e0*/  IMAD.MOV R5, RZ, RZ, -R5 ;  /* 0x000000ffff057224 */ /* 0x000fe200078e0a05 */
[----:B------:R-:W-:Y:S01]  /*13f0*/  CS2R R168, SRZ ;  /* 0x0000000000a87805 */ /* 0x000fe2000001ff00 */
[----:B------:R-:W-:Y:S01]  /*1400*/  @!P2 IMAD.MOV R194, RZ, RZ, -R194 ;  /* 0x000000ffffc2a224 */ /* 0x000fe200078e0ac2 */
[C---:B------:R-:W-:Y:S01]  /*1410*/  ISETP.GT.U32.AND P2, PT, R2.reuse, R197, PT ;  /* 0x000000c50200720c */ /* 0x040fe20003f44070 */
[C---:B------:R-:W-:Y:S01]  /*1420*/  IMAD R56, R2.reuse, R5, R7 ;  /* 0x0000000502387224 */ /* 0x040fe200078e0207 */
[----:B------:R-:W-:Y:S01]  /*1430*/  CS2R R170, SRZ ;  /* 0x0000000000aa7805 */ /* 0x000fe2000001ff00 */
[----:B------:R-:W-:Y:S01]  /*1440*/  @!P6 IMAD.IADD R57, R57, 0x1, -R2 ;  /* 0x000000013939e824 */ /* 0x000fe200078e0a02 */
[----:B------:R-:W-:Y:S01]  /*1450*/  CS2R R172, SRZ ;  /* 0x0000000000ac7805 */ /* 0x000fe2000001ff00 */
[----:B------:R-:W-:Y:S01]  /*1460*/  @!P0 IMAD.MOV R192, RZ, RZ, -R192 ;  /* 0x000000ffffc08224 */ /* 0x000fe200078e0ac0 */
[C---:B------:R-:W-:Y:S01]  /*1470*/  ISETP.GT.U32.AND P6, PT, R2.reuse, R56, PT ;  /* 0x000000380200720c */ /* 0x040fe20003fc4070 */
[----:B------:R-:W-:Y:S01]  /*1480*/  @!P5 IMAD.MOV R191, RZ, RZ, -R191 ;  /* 0x000000ffffbfd224 */ /* 0x000fe200078e0abf */
[----:B------:R-:W-:Y:S01]  /*1490*/  ISETP.GT.U32.AND P0, PT, R2, R195, PT ;  /* 0x000000c30200720c */ /* 0x000fe20003f04070 */
[----:B------:R-:W-:Y:S01]  /*14a0*/  @!P3 IMAD.MOV R58, RZ, RZ, -R58 ;  /* 0x000000ffff3ab224 */ /* 0x000fe200078e0a3a */
[----:B------:R-:W-:Y:S01]  /*14b0*/  ISETP.GE.AND P5, PT, R11, RZ, PT ;  /* 0x000000ff0b00720c */ /* 0x000fe20003fa6270 */
[----:B------:R-:W-:Y:S01]  /*14c0*/  IMAD.HI.U32 R5, R4, R9, RZ ;  /* 0x0000000904057227 */ /* 0x000fe200078e00ff */
[----:B------:R-:W-:Y:S01]  /*14d0*/  ISETP.GE.AND P3, PT, R12, RZ, PT ;  /* 0x000000ff0c00720c */ /* 0x000fe20003f66270 */
[----:B------:R-:W-:Y:S01]  /*14e0*/  CS2R R174, SRZ ;  /* 0x0000000000ae7805 */ /* 0x000fe2000001ff00 */
[----:B------:R-:W-:Y:S01]  /*14f0*/  IABS R11, R10 ;  /* 0x0000000a000b7213 */ /* 0x000fe20000000000 */
[--C-:B------:R-:W-:Y:S01]  /*1500*/  @!P2 IMAD.IADD R197, R197, 0x1, -R2.reuse ;  /* 0x00000001c5c5a824 */ /* 0x100fe200078e0a02 */
[C---:B------:R-:W-:Y:S01]  /*1510*/  IADD3 R12, R3.reuse, 0xc8, RZ ;  /* 0x000000c8030c7810 */ /* 0x040fe20007ffe0ff */
[----:B------:R-:W-:Y:S01]  /*1520*/  IMAD.MOV R198, RZ, RZ, -R5 ;  /* 0x000000ffffc67224 */ /* 0x000fe200078e0a05 */
[----:B------:R-:W-:Y:S01]  /*1530*/  ISETP.GE.AND P2, PT, R10, RZ, PT ;  /* 0x000000ff0a00720c */ /* 0x000fe20003f46270 */
[--C-:B------:R-:W-:Y:S01]  /*1540*/  @!P6 IMAD.IADD R56, R56, 0x1, -R2.reuse ;  /* 0x000000013838e824 */ /* 0x100fe200078e0a02 */
[----:B------:R-:W-:Y:S01]  /*1550*/  ISETP.GT.U32.AND P6, PT, R2, R197, PT ;  /* 0x000000c50200720c */ /* 0x000fe20003fc4070 */
[----:B------:R-:W-:Y:S01]  /*1560*/  IMAD.HI.U32 R7, R4, R11, RZ ;  /* 0x0000000b04077227 */ /* 0x000fe200078e00ff */
[----:B------:R-:W-:Y:S01]  /*1570*/  IABS R23, R12 ;  /* 0x0000000c00177213 */ /* 0x000fe20000000000 */
[----:B------:R-:W-:Y:S01]  /*1580*/  CS2R R116, SRZ ;  /* 0x0000000000747805 */ /* 0x000fe2000001ff00 */
[----:B------:R-:W-:Y:S01]  /*1590*/  IADD3 R10, R3, 0xc4, RZ ;  /* 0x000000c4030a7810 */ /* 0x000fe20007ffe0ff */
[--C-:B------:R-:W-:Y:S01]  /*15a0*/  @!P0 IMAD.IADD R195, R195, 0x1, -R2.reuse ;  /* 0x00000001c3c38824 */ /* 0x100fe200078e0a02 */
[----:B------:R-:W-:Y:S01]  /*15b0*/  ISETP.GE.AND P0, PT, R8, RZ, PT ;  /* 0x000000ff0800720c */ /* 0x000fe20003f06270 */
[----:B------:R-:W-:Y:S01]  /*15c0*/  IMAD.MOV R7, RZ, RZ, -R7 ;  /* 0x000000ffff077224 */ /* 0x000fe200078e0a07 */
[----:B------:R-:W-:Y:S01]  /*15d0*/  IABS R201, R10 ;  /* 0x0000000a00c97213 */ /* 0x000fe20000000000 */
[C---:B------:R-:W-:Y:S01]  /*15e0*/  IMAD R198, R2.reuse, R198, R9 ;  /* 0x000000c602c67224 */ /* 0x040fe200078e0209 */
[----:B------:R-:W-:Y:S01]  /*15f0*/  IABS R9, R14 ;  /* 0x0000000e00097213 */ /* 0x000fe20000000000 */
[C---:B------:R-:W-:Y:S01]  /*1600*/  IMAD R200, R2.reuse, R7, R11 ;  /* 0x0000000702c87224 */ /* 0x040fe200078e020b */
[----:B------:R-:W-:Y:S01]  /*1610*/  IABS R11, R15 ;  /* 0x0000000f000b7213 */ /* 0x000fe20000000000 */
[----:B------:R-:W-:Y:S01]  /*1620*/  @!P3 IMAD.MOV R195, RZ, RZ, -R195 ;  /* 0x000000ffffc3b224 */ /* 0x000fe200078e0ac3 */
[C---:B------:R-:W-:Y:S01]  /*1630*/  ISETP.GT.U32.AND P3, PT, R2.reuse, R198, PT ;  /* 0x000000c60200720c */ /* 0x040fe20003f64070 */
[----:B------:R-:W-:Y:S01]  /*1640*/  @!P6 IMAD.IADD R197, R197, 0x1, -R2 ;  /* 0x00000001c5c5e824 */ /* 0x000fe200078e0a02 */
[----:B------:R-:W-:Y:S01]  /*1650*/  ISETP.GT.U32.AND P6, PT, R2, R200, PT ;  /* 0x000000c80200720c */ /* 0x000fe20003fc4070 */
[----:B------:R-:W-:Y:S01]  /*1660*/  IMAD.HI.U32 R5, R4, R23, RZ ;  /* 0x0000001704057227 */ /* 0x000fe200078e00ff */
[----:B------:R-:W-:Y:S01]  /*1670*/  CS2R R118, SRZ ;  /* 0x0000000000767805 */ /* 0x000fe2000001ff00 */
[----:B------:R-:W-:Y:S01]  /*1680*/  CS2R R68, SRZ ;  /* 0x0000000000447805 */ /* 0x000fe2000001ff00 */
[----:B------:R-:W-:Y:S01]  /*1690*/  ULDC UR4, c[0x0][0x180] ;  /* 0x0000600000047ab9 */ /* 0x000fe20000000800 */
[----:B------:R-:W-:Y:S01]  /*16a0*/  @!P5 IMAD.MOV R57, RZ, RZ, -R57 ;  /* 0x000000ffff39d224 */ /* 0x000fe200078e0a39 */
[----:B------:R-:W-:Y:S01]  /*16b0*/  ISETP.GT.U32.AND P5, PT, R2, R56, PT ;  /* 0x000000380200720c */ /* 0x000fe20003fa4070 */
[----:B------:R-:W-:-:S02]  /*16c0*/  IMAD.MOV R5, RZ, RZ, -R5 ;  /* 0x000000ffff057224 */ /* 0x000fc400078e0a05 */
[----:B------:R-:W-:Y:S02]  /*16d0*/  @!P4 IMAD.MOV R197, RZ, RZ, -R197 ;  /* 0x000000ffffc5c224 */ /* 0x000fe400078e0ac5 */
[--C-:B------:R-:W-:Y:S01]  /*16e0*/  @!P3 IMAD.IADD R198, R198, 0x1, -R2.reuse ;  /* 0x00000001c6c6b824 */ /* 0x100fe200078e0a02 */
[----:B------:R-:W-:Y:S01]  /*16f0*/  ISETP.GE.AND P3, PT, R12, RZ, PT ;  /* 0x000000ff0c00720c */ /* 0x000fe20003f66270 */
[----:B------:R-:W-:Y:S01]  /*1700*/  @!P6 IMAD.IADD R200, R200, 0x1, -R2 ;  /* 0x00000001c8c8e824 */ /* 0x000fe200078e0a02 */
[----:B------:R-:W-:Y:S01]  /*1710*/  IADD3 R12, R3, 0x8c, RZ ;  /* 0x0000008c030c7810 */ /* 0x000fe20007ffe0ff */
[C---:B------:R-:W-:Y:S01]  /*1720*/  IMAD R23, R2.reuse, R5, R23 ;  /* 0x0000000502177224 */ /* 0x040fe200078e0217 */
[----:B------:R-:W-:Y:S01]  /*1730*/  ISETP.GT.U32.AND P6, PT, R2, R198, PT ;  /* 0x000000c60200720c */ /* 0x000fe20003fc4070 */
[----:B------:R-:W-:Y:S01]  /*1740*/  IMAD.HI.U32 R5, R4, R201, RZ ;  /* 0x000000c904057227 */ /* 0x000fe200078e00ff */
[----:B------:R-:W-:-:S03]  /*1750*/  ISETP.GT.U32.AND P4, PT, R2, R200, PT ;  /* 0x000000c80200720c */ /* 0x000fc60003f84070 */
[----:B------:R-:W-:Y:S02]  /*1760*/  IMAD.MOV R5, RZ, RZ, -R5 ;  /* 0x000000ffff057224 */ /* 0x000fe400078e0a05 */
[----:B------:R-:W-:-:S04]  /*1770*/  IMAD.HI.U32 R7, R4, R203, RZ ;  /* 0x000000cb04077227 */ /* 0x000fc800078e00ff */
[--C-:B------:R-:W-:Y:S01]  /*1780*/  @!P5 IMAD.IADD R56, R56, 0x1, -R2.reuse ;  /* 0x000000013838d824 */ /* 0x100fe200078e0a02 */
[C---:B------:R-:W-:Y:S01]  /*1790*/  ISETP.GT.U32.AND P5, PT, R2.reuse, R23, PT ;  /* 0x000000170200720c */ /* 0x040fe20003fa4070 */
[----:B------:R-:W-:Y:S02]  /*17a0*/  IMAD R201, R2, R5, R201 ;  /* 0x0000000502c97224 */ /* 0x000fe400078e02c9 */
[----:B------:R-:W-:Y:S02]  /*17b0*/  IMAD.MOV R8, RZ, RZ, -R7 ;  /* 0x000000ffff087224 */ /* 0x000fe400078e0a07 */
[----:B------:R-:W-:Y:S01]  /*17c0*/  @!P6 IMAD.IADD R198, R198, 0x1, -R2 ;  /* 0x00000001c6c6e824 */ /* 0x000fe200078e0a02 */
[C---:B------:R-:W-:Y:S01]  /*17d0*/  ISETP.GT.U32.AND P6, PT, R2.reuse, R201, PT ;  /* 0x000000c90200720c */ /* 0x040fe20003fc4070 */
[----:B------:R-:W-:Y:S01]  /*17e0*/  IMAD R203, R2, R8, R203 ;  /* 0x0000000802cb7224 */ /* 0x000fe200078e02cb */
[----:B------:R-:W-:Y:S01]  /*17f0*/  IADD3 R8, R3, 0xb4, RZ ;  /* 0x000000b403087810 */ /* 0x000fe20007ffe0ff */
[----:B------:R-:W-:-:S04]  /*1800*/  IMAD.HI.U32 R5, R4, R9, RZ ;  /* 0x0000000904057227 */ /* 0x000fc800078e00ff */
[--C-:B------:R-:W-:Y:S01]  /*1810*/  @!P4 IMAD.IADD R200, R200, 0x1, -R2.reuse ;  /* 0x00000001c8c8c824 */ /* 0x100fe200078e0a02 */
[C---:B------:R-:W-:Y:S01]  /*1820*/  ISETP.GT.U32.AND P4, PT, R2.reuse, R203, PT ;  /* 0x000000cb0200720c */ /* 0x040fe20003f84070 */
[----:B------:R-:W-:Y:S02]  /*1830*/  IMAD.MOV R5, RZ, RZ, -R5 ;  /* 0x000000ffff057224 */ /* 0x000fe400078e0a05 */
[----:B------:R-:W-:Y:S02]  /*1840*/  @!P5 IMAD.IADD R23, R23, 0x1, -R2 ;  /* 0x000000011717d824 */ /* 0x000fe400078e0a02 */
[----:B------:R-:W-:Y:S01]  /*1850*/  IMAD R22, R2, R5, R9 ;  /* 0x0000000502167224 */ /* 0x000fe200078e0209 */
[----:B------:R-:W-:Y:S01]  /*1860*/  IABS R9, R8 ;  /* 0x0000000800097213 */ /* 0x000fe20000000000 */
[----:B------:R-:W-:Y:S01]  /*1870*/  IMAD.HI.U32 R7, R4, R11, RZ ;  /* 0x0000000b04077227 */ /* 0x000fe200078e00ff */
[----:B------:R-:W-:-:S03]  /*1880*/  ISETP.GT.U32.AND P5, PT, R2, R23, PT ;  /* 0x000000170200720c */ /* 0x000fc60003fa4070 */
[----:B------:R-:W-:Y:S01]  /*1890*/  @!P6 IMAD.IADD R201, R201, 0x1, -R2 ;  /* 0x00000001c9c9e824 */ /* 0x000fe200078e0a02 */
[----:B------:R-:W-:Y:S01]  /*18a0*/  ISETP.GT.U32.AND P6, PT, R2, R22, PT ;  /* 0x000000160200720c */ /* 0x000fe20003fc4070 */
[----:B------:R-:W-:Y:S02]  /*18b0*/  IMAD.MOV R7, RZ, RZ, -R7 ;  /* 0x000000ffff077224 */ /* 0x000fe400078e0a07 */
[----:B------:R-:W-:Y:S01]  /*18c0*/  @!P1 IMAD.MOV R56, RZ, RZ, -R56 ;  /* 0x000000ffff389224 */ /* 0x000fe200078e0a38 */
[----:B------:R-:W-:Y:S01]  /*18d0*/  ISETP.GE.AND P1, PT, R10, RZ, PT ;  /* 0x000000ff0a00720c */ /* 0x000fe20003f26270 */
[C---:B------:R-:W-:Y:S01]  /*18e0*/  IMAD R204, R2.reuse, R7, R11 ;  /* 0x0000000702cc7224 */ /* 0x040fe200078e020b */
[----:B------:R-:W-:Y:S01]  /*18f0*/  IADD3 R10, R3, 0xb0, RZ ;  /* 0x000000b0030a7810 */ /* 0x000fe20007ffe0ff */
[----:B------:R-:W-:Y:S01]  /*1900*/  @!P4 IMAD.IADD R203, R203, 0x1, -R2 ;  /* 0x00000001cbcbc824 */ /* 0x000fe200078e0a02 */
[C---:B------:R-:W-:Y:S01]  /*1910*/  ISETP.GT.U32.AND P4, PT, R2.reuse, R201, PT ;  /* 0x000000c90200720c */ /* 0x040fe20003f84070 */
[----:B------:R-:W-:Y:S01]  /*1920*/  @!P2 IMAD.MOV R200, RZ, RZ, -R200 ;  /* 0x000000ffffc8a224 */ /* 0x000fe200078e0ac8 */
[----:B------:R-:W-:Y:S01]  /*1930*/  ISETP.GT.U32.AND P2, PT, R2, R204, PT ;  /* 0x000000cc0200720c */ /* 0x000fe20003f44070 */
[----:B------:R-:W-:Y:S01]  /*1940*/  @!P0 IMAD.MOV R198, RZ, RZ, -R198 ;  /* 0x000000ffffc68224 */ /* 0x000fe200078e0ac6 */
[----:B------:R-:W-:Y:S01]  /*1950*/  IABS R21, R10 ;  /* 0x0000000a00157213 */ /* 0x000fe20000000000 */
[----:B------:R-:W-:Y:S01]  /*1960*/  IMAD.HI.U32 R5, R4, R9, RZ ;  /* 0x0000000904057227 */ /* 0x000fe200078e00ff */
[----:B------:R-:W-:-:S03]  /*1970*/  ISETP.GT.U32.AND P0, PT, R2, R203, PT ;  /* 0x000000cb0200720c */ /* 0x000fc60003f04070 */
[--C-:B------:R-:W-:Y:S01]  /*1980*/  @!P5 IMAD.IADD R23, R23, 0x1, -R2.reuse ;  /* 0x000000011717d824 */ /* 0x100fe200078e0a02 */
[----:B------:R-:W-:Y:S01]  /*1990*/  ISETP.GE.AND P5, PT, R13, RZ, PT ;  /* 0x000000ff0d00720c */ /* 0x000fe20003fa6270 */
[----:B------:R-:W-:Y:S01]  /*19a0*/  @!P6 IMAD.IADD R22, R22, 0x1, -R2 ;  /* 0x000000011616e824 */ /* 0x000fe200078e0a02 */
[----:B------:R-:W-:Y:S01]  /*19b0*/  IADD3 R13, R3, 0x84, RZ ;  /* 0x00000084030d7810 */ /* 0x000fe20007ffe0ff */
[----:B------:R-:W-:Y:S02]  /*19c0*/  IMAD.MOV R5, RZ, RZ, -R5 ;  /* 0x000000ffff057224 */ /* 0x000fe400078e0a05 */
[----:B------:R-:W-:Y:S01]  /*19d0*/  IMAD.HI.U32 R7, R4, R21, RZ ;  /* 0x0000001504077227 */ /* 0x000fe200078e00ff */
[----:B------:R-:W-:-:S03]  /*19e0*/  ISETP.GT.U32.AND P6, PT, R2, R22, PT ;  /* 0x000000160200720c */ /* 0x000fc60003fc4070 */
[--C-:B------:R-:W-:Y:S01]  /*19f0*/  @!P4 IMAD.IADD R201, R201, 0x1, -R2.reuse ;  /* 0x00000001c9c9c824 */ /* 0x100fe200078e0a02 */
[----:B------:R-:W-:Y:S01]  /*1a00*/  ISETP.GE.AND P4, PT, R15, RZ, PT ;  /* 0x000000ff0f00720c */ /* 0x000fe20003f86270 */
[----:B------:R-:W-:Y:S01]  /*1a10*/  IMAD R206, R2, R5, R9 ;  /* 0x0000000502ce7224 */ /* 0x000fe200078e0209 */
[----:B------:R-:W-:Y:S01]  /*1a20*/  IADD3 R5, R3, 0xac, RZ ;  /* 0x000000ac03057810 */ /* 0x000fe20007ffe0ff */
[----:B------:R-:W-:Y:S02]  /*1a30*/  IMAD.MOV R7, RZ, RZ, -R7 ;  /* 0x000000ffff077224 */ /* 0x000fe400078e0a07 */
[----:B------:R-:W-:Y:S01]  /*1a40*/  @!P3 IMAD.MOV R23, RZ, RZ, -R23 ;  /* 0x000000ffff17b224 */ /* 0x000fe200078e0a17 */
[----:B------:R-:W-:Y:S01]  /*1a50*/  ISETP.GE.AND P3, PT, R14, RZ, PT ;  /* 0x000000ff0e00720c */ /* 0x000fe20003f66270 */
[--C-:B------:R-:W-:Y:S01]  /*1a60*/  @!P2 IMAD.IADD R204, R204, 0x1, -R2.reuse ;  /* 0x00000001cccca824 */ /* 0x100fe200078e0a02 */
[----:B------:R-:W-:Y:S01]  /*1a70*/  IABS R207, R5 ;  /* 0x0000000500cf7213 */ /* 0x000fe20000000000 */
[----:B------:R-:W-:Y:S01]  /*1a80*/  @!P1 IMAD.MOV R201, RZ, RZ, -R201 ;  /* 0x000000ffffc99224 */ /* 0x000fe200078e0ac9 */
[C---:B------:R-:W-:Y:S01]  /*1a90*/  ISETP.GT.U32.AND P1, PT, R2.reuse, R206, PT ;  /* 0x000000ce0200720c */ /* 0x040fe20003f24070 */
[--C-:B------:R-:W-:Y:S01]  /*1aa0*/  @!P0 IMAD.IADD R203, R203, 0x1, -R2.reuse ;  /* 0x00000001cbcb8824 */ /* 0x100fe200078e0a02 */
[C---:B------:R-:W-:Y:S01]  /*1ab0*/  ISETP.GT.U32.AND P2, PT, R2.reuse, R204, PT ;  /* 0x000000cc0200720c */ /* 0x040fe20003f44070 */
[----:B------:R-:W-:Y:S01]  /*1ac0*/  IMAD R21, R2, R7, R21 ;  /* 0x0000000702157224 */ /* 0x000fe200078e0215 */
[----:B------:R-:W-:Y:S01]  /*1ad0*/  IADD3 R7, R3, 0xa4, RZ ;  /* 0x000000a403077810 */ /* 0x000fe20007ffe0ff */
[----:B------:R-:W-:Y:S01]  /*1ae0*/  @!P5 IMAD.MOV R203, RZ, RZ, -R203 ;  /* 0x000000ffffcbd224 */ /* 0x000fe200078e0acb */
[----:B------:R-:W-:Y:S01]  /*1af0*/  ISETP.GE.AND P0, PT, R8, RZ, PT ;  /* 0x000000ff0800720c */ /* 0x000fe20003f06270 */
[----:B------:R-:W-:Y:S01]  /*1b00*/  @!P6 IMAD.IADD R22, R22, 0x1, -R2 ;  /* 0x000000011616e824 */ /* 0x000fe200078e0a02 */
[----:B------:R-:W-:Y:S01]  /*1b10*/  ISETP.GT.U32.AND P5, PT, R2, R21, PT ;  /* 0x000000150200720c */ /* 0x000fe20003fa4070 */
[----:B------:R-:W-:Y:S01]  /*1b20*/  IMAD.SHL.U32 R184, R184, 0x20, RZ ;  /* 0x00000020b8b87824 */ /* 0x000fe200078e00ff */
[----:B------:R-:W-:Y:S01]  /*1b30*/  ISETP.GE.AND P6, PT, R10, RZ, PT ;  /* 0x000000ff0a00720c */ /* 0x000fe20003fc6270 */
[----:B------:R-:W-:Y:S01]  /*1b40*/  @!P3 IMAD.MOV R22, RZ, RZ, -R22 ;  /* 0x000000ffff16b224 */ /* 0x000fe200078e0a16 */
[----:B------:R-:W-:Y:S01]  /*1b50*/  ISETP.GE.AND P3, PT, R5, RZ, PT ;  /* 0x000000ff0500720c */ /* 0x000fe20003f66270 */
[--C-:B------:R-:W-:Y:S01]  /*1b60*/  @!P1 IMAD.IADD R206, R206, 0x1, -R2.reuse ;  /* 0x00000001cece9824 */ /* 0x100fe200078e0a02 */
[----:B------:R-:W-:Y:S01]  /*1b70*/  IADD3 R5, R3, 0xa8, RZ ;  /* 0x000000a803057810 */ /* 0x000fe20007ffe0ff */
[----:B------:R-:W-:Y:S01]  /*1b80*/  @!P2 IMAD.IADD R204, R204, 0x1, -R2 ;  /* 0x00000001cccca824 */ /* 0x000fe200078e0a02 */
[----:B------:R-:W-:-:S02]  /*1b90*/  IABS R9, R7 ;  /* 0x0000000700097213 */ /* 0x000fc40000000000 */
[----:B------:R-:W-:Y:S01]  /*1ba0*/  ISETP.GE.AND P2, PT, R5, RZ, PT ;  /* 0x000000ff0500720c */ /* 0x000fe20003f46270 */
[----:B------:R-:W-:Y:S01]  /*1bb0*/  @!P4 IMAD.MOV R204, RZ, RZ, -R204 ;  /* 0x000000ffffccc224 */ /* 0x000fe200078e0acc */
[----:B------:R-:W-:Y:S01]  /*1bc0*/  IABS R209, R5 ;  /* 0x0000000500d17213 */ /* 0x000fe20000000000 */
[----:B------:R-:W-:Y:S01]  /*1bd0*/  @!P5 IMAD.IADD R21, R21, 0x1, -R2 ;  /* 0x000000011515d824 */ /* 0x000fe200078e0a02 */
[----:B------:R-:W-:Y:S01]  /*1be0*/  ISETP.GT.U32.AND P1, PT, R2, R206, PT ;  /* 0x000000ce0200720c */ /* 0x000fe20003f24070 */
[----:B------:R-:W-:Y:S01]  /*1bf0*/  IMAD.HI.U32 R5, R4, R207, RZ ;  /* 0x000000cf04057227 */ /* 0x000fe200078e00ff */
[----:B------:R-:W-:Y:S02]  /*1c00*/  ISETP.GE.AND P4, PT, R7, RZ, PT ;  /* 0x000000ff0700720c */ /* 0x000fe40003f86270 */
[----:B------:R-:W-:Y:S01]  /*1c10*/  ISETP.GT.U32.AND P5, PT, R2, R21, PT ;  /* 0x000000150200720c */ /* 0x000fe20003fa4070 */
[----:B------:R-:W-:Y:S01]  /*1c20*/  IMAD.MOV R5, RZ, RZ, -R5 ;  /* 0x000000ffff057224 */ /* 0x000fe200078e0a05 */
[C---:B------:R-:W-:Y:S01]  /*1c30*/  IADD3 R8, R3.reuse, 0xa0, RZ ;  /* 0x000000a003087810 */ /* 0x040fe20007ffe0ff */
[----:B------:R-:W-:Y:S01]  /*1c40*/  IMAD.HI.U32 R7, R4, R9, RZ ;  /* 0x0000000904077227 */ /* 0x000fe200078e00ff */
[----:B------:R-:W-:-:S02]  /*1c50*/  IADD3 R10, R3, 0x94, RZ ;  /* 0x00000094030a7810 */ /* 0x000fc40007ffe0ff */
[----:B------:R-:W-:Y:S01]  /*1c60*/  IABS R11, R8 ;  /* 0x00000008000b7213 */ /* 0x000fe20000000000 */
[----:B------:R-:W-:Y:S01]  /*1c70*/  IMAD R207, R2, R5, R207 ;  /* 0x0000000502cf7224 */ /* 0x000fe200078e02cf */
[----:B------:R-:W-:Y:S01]  /*1c80*/  IABS R213, R10 ;  /* 0x0000000a00d57213 */ /* 0x000fe20000000000 */
[----:B------:R-:W-:Y:S01]  /*1c90*/  IMAD.HI.U32 R5, R4, R209, RZ ;  /* 0x000000d104057227 */ /* 0x000fe200078e00ff */
[----:B------:R-:W-:-:S03]  /*1ca0*/  IADD3 R14, R3, 0x80, RZ ;  /* 0x00000080030e7810 */ /* 0x000fc60007ffe0ff */
[--C-:B------:R-:W-:Y:S01]  /*1cb0*/  @!P1 IMAD.IADD R206, R206, 0x1, -R2.reuse ;  /* 0x00000001cece9824 */ /* 0x100fe200078e0a02 */
[----:B------:R-:W-:Y:S01]  /*1cc0*/  ISETP.GT.U32.AND P1, PT, R2, R207, PT ;  /* 0x000000cf0200720c */ /* 0x000fe20003f24070 */
[----:B------:R-:W-:Y:S01]  /*1cd0*/  IMAD.MOV R5, RZ, RZ, -R5 ;  /* 0x000000ffff057224 */ /* 0x000fe200078e0a05 */
[----:B------:R-:W-:Y:S01]  /*1ce0*/  IABS R17, R14 ;  /* 0x0000000e00117213 */ /* 0x000fe20000000000 */
[----:B------:R-:W-:Y:S01]  /*1cf0*/  @!P5 IMAD.IADD R21, R21, 0x1, -R2 ;  /* 0x000000011515d824 */ /* 0x000fe200078e0a02 */
[----:B------:R-:W-:Y:S01]  /*1d00*/  ISETP.GE.AND P5, PT, R8, RZ, PT ;  /* 0x000000ff0800720c */ /* 0x000fe20003fa6270 */
[C---:B------:R-:W-:Y:S01]  /*1d10*/  IMAD R209, R2.reuse, R5, R209 ;  /* 0x0000000502d17224 */ /* 0x040fe200078e02d1 */
[----:B------:R-:W-:Y:S01]  /*1d20*/  IADD3 R8, R3, 0x98, RZ ;  /* 0x0000009803087810 */ /* 0x000fe20007ffe0ff */
[----:B------:R-:W-:Y:S02]  /*1d30*/  @!P6 IMAD.MOV R21, RZ, RZ, -R21 ;  /* 0x000000ffff15e224 */ /* 0x000fe400078e0a15 */
[----:B------:R-:W-:Y:S01]  /*1d40*/  IMAD.MOV R7, RZ, RZ, -R7 ;  /* 0x000000ffff077224 */ /* 0x000fe200078e0a07 */
[----:B------:R-:W-:Y:S01]  /*1d50*/  ISETP.GT.U32.AND P6, PT, R2, R209, PT ;  /* 0x000000d10200720c */ /* 0x000fe20003fc4070 */
[----:B------:R-:W-:Y:S01]  /*1d60*/  IMAD.HI.U32 R5, R4, R11, RZ ;  /* 0x0000000b04057227 */ /* 0x000fe200078e00ff */
[----:B------:R-:W-:-:S03]  /*1d70*/  IABS R19, R8 ;  /* 0x0000000800137213 */ /* 0x000fc60000000000 */
[----:B------:R-:W-:Y:S02]  /*1d80*/  @!P1 IMAD.IADD R207, R207, 0x1, -R2 ;  /* 0x00000001cfcf9824 */ /* 0x000fe400078e0a02 */
[C---:B------:R-:W-:Y:S01]  /*1d90*/  IMAD R20, R2.reuse, R7, R9 ;  /* 0x0000000702147224 */ /* 0x040fe200078e0209 */
[----:B------:R-:W-:Y:S01]  /*1da0*/  IADD3 R7, R3, 0x9c, RZ ;  /* 0x0000009c03077810 */ /* 0x000fe20007ffe0ff */
[----:B------:R-:W-:Y:S01]  /*1db0*/  IMAD.MOV R5, RZ, RZ, -R5 ;  /* 0x000000ffff057224 */ /* 0x000fe200078e0a05 */
[C---:B------:R-:W-:Y:S01]  /*1dc0*/  ISETP.GT.U32.AND P1, PT, R2.reuse, R207, PT ;  /* 0x000000cf0200720c */ /* 0x040fe20003f24070 */
[----:B------:R-:W-:Y:S01]  /*1dd0*/  @!P0 IMAD.MOV R206, RZ, RZ, -R206 ;  /* 0x000000ffffce8224 */ /* 0x000fe200078e0ace */
[----:B------:R-:W-:Y:S01]  /*1de0*/  IABS R9, R7 ;  /* 0x0000000700097213 */ /* 0x000fe20000000000 */
[----:B------:R-:W-:Y:S01]  /*1df0*/  @!P6 IMAD.IADD R209, R209, 0x1, -R2 ;  /* 0x00000001d1d1e824 */ /* 0x000fe200078e0a02 */
[----:B------:R-:W-:Y:S01]  /*1e00*/  ISETP.GE.AND P0, PT, R7, RZ, PT ;  /* 0x000000ff0700720c */ /* 0x000fe20003f06270 */
[----:B------:R-:W-:Y:S01]  /*1e10*/  IMAD R210, R2, R5, R11 ;  /* 0x0000000502d27224 */ /* 0x000fe200078e020b */
[----:B------:R-:W-:Y:S01]  /*1e20*/  IADD3 R11, R3, 0x90, RZ ;  /* 0x00000090030b7810 */ /* 0x000fe20007ffe0ff */
[----:B------:R-:W-:Y:S01]  /*1e30*/  IMAD.HI.U32 R5, R4, R9, RZ ;  /* 0x0000000904057227 */ /* 0x000fe200078e00ff */
[----:B------:R-:W-:-:S02]  /*1e40*/  ISETP.GT.U32.AND P6, PT, R2, R209, PT ;  /* 0x000000d10200720c */ /* 0x000fc40003fc4070 */
[----:B------:R-:W-:Y:S01]  /*1e50*/  IABS R215, R11 ;  /* 0x0000000b00d77213 */ /* 0x000fe20000000000 */
[----:B------:R-:W-:-:S04]  /*1e60*/  IMAD.HI.U32 R7, R4, R19, RZ ;  /* 0x0000001304077227 */ /* 0x000fc800078e00ff */
[--C-:B------:R-:W-:Y:S01]  /*1e70*/  @!P1 IMAD.IADD R207, R207, 0x1, -R2.reuse ;  /* 0x00000001cfcf9824 */ /* 0x100fe200078e0a02 */
[C---:B------:R-:W-:Y:S01]  /*1e80*/  ISETP.GT.U32.AND P1, PT, R2.reuse, R20, PT ;  /* 0x000000140200720c */ /* 0x040fe20003f24070 */
[----:B------:R-:W-:Y:S02]  /*1e90*/  IMAD.MOV R5, RZ, RZ, -R5 ;  /* 0x000000ffff057224 */ /* 0x000fe400078e0a05 */
[----:B------:R-:W-:Y:S02]  /*1ea0*/  IMAD.MOV R7, RZ, RZ, -R7 ;  /* 0x000000ffff077224 */ /* 0x000fe400078e0a07 */
[----:B------:R-:W-:Y:S01]  /*1eb0*/  @!P6 IMAD.IADD R209, R209, 0x1, -R2 ;  /* 0x00000001d1d1e824 */ /* 0x000fe200078e0a02 */
[C---:B------:R-:W-:Y:S01]  /*1ec0*/  ISETP.GT.U32.AND P6, PT, R2.reuse, R210, PT ;  /* 0x000000d20200720c */ /* 0x040fe20003fc4070 */
[----:B------:R-:W-:Y:S01]  /*1ed0*/  IMAD R212, R2, R5, R9 ;  /* 0x0000000502d47224 */ /* 0x000fe200078e0209 */
[----:B------:R-:W-:Y:S01]  /*1ee0*/  IABS R9, R12 ;  /* 0x0000000c00097213 */ /* 0x000fe20000000000 */
[----:B------:R-:W-:-:S04]  /*1ef0*/  IMAD.HI.U32 R5, R4, R213, RZ ;  /* 0x000000d504057227 */ /* 0x000fc800078e00ff */
[----:B------:R-:W-:Y:S02]  /*1f00*/  IMAD R19, R2, R7, R19 ;  /* 0x0000000702137224 */ /* 0x000fe400078e0213 */
[--C-:B------:R-:W-:Y:S02]  /*1f10*/  @!P1 IMAD.IADD R20, R20, 0x1, -R2.reuse ;  /* 0x0000000114149824 */ /* 0x100fe400078e0a02 */
[----:B------:R-:W-:Y:S02]  /*1f20*/  IMAD.MOV R7, RZ, RZ, -R5 ;  /* 0x000000ffff077224 */ /* 0x000fe400078e0a05 */
[----:B------:R-:W-:Y:S01]  /*1f30*/  @!P3 IMAD.MOV R207, RZ, RZ, -R207 ;  /* 0x000000ffffcfb224 */ /* 0x000fe200078e0acf */
[C---:B------:R-:W-:Y:S01]  /*1f40*/  ISETP.GT.U32.AND P1, PT, R2.reuse, R20, PT ;  /* 0x000000140200720c */ /* 0x040fe20003f24070 */
[C---:B------:R-:W-:Y:S01]  /*1f50*/  IMAD R213, R2.reuse, R7, R213 ;  /* 0x0000000702d57224 */ /* 0x040fe200078e02d5 */
[----:B------:R-:W-:Y:S01]  /*1f60*/  ISETP.GT.U32.AND P3, PT, R2, R212, PT ;  /* 0x000000d40200720c */ /* 0x000fe20003f64070 */
[----:B------:R-:W-:-:S02]  /*1f70*/  @!P6 IMAD.IADD R210, R210, 0x1, -R2 ;  /* 0x00000001d2d2e824 */ /* 0x000fc400078e0a02 */
[----:B------:R-:W-:Y:S01]  /*1f80*/  IMAD.HI.U32 R7, R4, R9, RZ ;  /* 0x0000000904077227 */ /* 0x000fe200078e00ff */
[----:B------:R-:W-:-:S03]  /*1f90*/  ISETP.GT.U32.AND P6, PT, R2, R213, PT ;  /* 0x000000d50200720c */ /* 0x000fc60003fc4070 */
[----:B------:R-:W-:Y:S02]  /*1fa0*/  IMAD.MOV R7, RZ, RZ, -R7 ;  /* 0x000000ffff077224 */ /* 0x000fe400078e0a07 */
[----:B------:R-:W-:-:S04]  /*1fb0*/  IMAD.HI.U32 R5, R4, R215, RZ ;  /* 0x000000d704057227 */ /* 0x000fc800078e00ff */
[--C-:B------:R-:W-:Y:S01]  /*1fc0*/  @!P1 IMAD.IADD R20, R20, 0x1, -R2.reuse ;  /* 0x0000000114149824 */ /* 0x100fe200078e0a02 */
[----:B------:R-:W-:Y:S01]  /*1fd0*/  ISETP.GE.AND P1, PT, R8, RZ, PT ;  /* 0x000000ff0800720c */ /* 0x000fe20003f26270 */
[----:B------:R-:W-:Y:S01]  /*1fe0*/  IMAD R18, R2, R7, R9 ;  /* 0x0000000702127224 */ /* 0x000fe200078e0209 */
[----:B------:R-:W-:Y:S01]  /*1ff0*/  IADD3 R8, R3, 0x88, RZ ;  /* 0x0000008803087810 */ /* 0x000fe20007ffe0ff */
[--C-:B------:R-:W-:Y:S01]  /*2000*/  @!P3 IMAD.IADD R212, R212, 0x1, -R2.reuse ;  /* 0x00000001d4d4b824 */ /* 0x100fe200078e0a02 */
[C---:B------:R-:W-:Y:S01]  /*2010*/  ISETP.GT.U32.AND P3, PT, R2.reuse, R210, PT ;  /* 0x000000d20200720c */ /* 0x040fe20003f64070 */
[----:B------:R-:W-:Y:S01]  /*2020*/  @!P6 IMAD.IADD R213, R213, 0x1, -R2 ;  /* 0x00000001d5d5e824 */ /* 0x000fe200078e0a02 */
[----:B------:R-:W-:Y:S01]  /*2030*/  IABS R7, R8 ;  /* 0x0000000800077213 */ /* 0x000fe20000000000 */
[----:B------:R-:W-:Y:S01]  /*2040*/  IMAD.MOV R5, RZ, RZ, -R5 ;  /* 0x000000ffff057224 */ /* 0x000fe200078e0a05 */
[----:B------:R-:W-:Y:S01]  /*2050*/  IABS R9, R13 ;  /* 0x0000000d00097213 */ /* 0x000fe20000000000 */
[----:B------:R-:W-:Y:S01]  /*2060*/  @!P2 IMAD.MOV R209, RZ, RZ, -R209 ;  /* 0x000000ffffd1a224 */ /* 0x000fe200078e0ad1 */
[C---:B------:R-:W-:Y:S01]  /*2070*/  ISETP.GT.U32.AND P6, PT, R2.reuse, R213, PT ;  /* 0x000000d50200720c */ /* 0x040fe20003fc4070 */
[C---:B------:R-:W-:Y:S01]  /*2080*/  IMAD R215, R2.reuse, R5, R215 ;  /* 0x0000000502d77224 */ /* 0x040fe200078e02d7 */
[----:B------:R-:W-:Y:S01]  /*2090*/  ISETP.GT.U32.AND P2, PT, R2, R19, PT ;  /* 0x000000130200720c */ /* 0x000fe20003f44070 */
[----:B------:R-:W-:-:S04]  /*20a0*/  IMAD.HI.U32 R5, R4, R7, RZ ;  /* 0x0000000704057227 */ /* 0x000fc800078e00ff */
[----:B------:R-:W-:Y:S02]  /*20b0*/  IMAD.MOV R5, RZ, RZ, -R5 ;  /* 0x000000ffff057224 */ /* 0x000fe400078e0a05 */
[--C-:B------:R-:W-:Y:S01]  /*20c0*/  @!P3 IMAD.IADD R210, R210, 0x1, -R2.reuse ;  /* 0x00000001d2d2b824 */ /* 0x100fe200078e0a02 */
[C---:B------:R-:W-:Y:S01]  /*20d0*/  ISETP.GT.U32.AND P3, PT, R2.reuse, R215, PT ;  /* 0x000000d70200720c */ /* 0x040fe20003f64070 */
[C---:B------:R-:W-:Y:S02]  /*20e0*/  IMAD R216, R2.reuse, R5, R7 ;  /* 0x0000000502d87224 */ /* 0x040fe400078e0207 */
[--C-:B------:R-:W-:Y:S02]  /*20f0*/  @!P6 IMAD.IADD R213, R213, 0x1, -R2.reuse ;  /* 0x00000001d5d5e824 */ /* 0x100fe400078e0a02 */
[----:B------:R-:W-:Y:S01]  /*2100*/  @!P2 IMAD.IADD R19, R19, 0x1, -R2 ;  /* 0x000000011313a824 */ /* 0x000fe200078e0a02 */
[C---:B------:R-:W-:Y:S01]  /*2110*/  ISETP.GT.U32.AND P6, PT, R2.reuse, R216, PT ;  /* 0x000000d80200720c */ /* 0x040fe20003fc4070 */
[----:B------:R-:W-:Y:S01]  /*2120*/  @!P4 IMAD.MOV R20, RZ, RZ, -R20 ;  /* 0x000000ffff14c224 */ /* 0x000fe200078e0a14 */
[----:B------:R-:W-:Y:S01]  /*2130*/  ISETP.GT.U32.AND P2, PT, R2, R212, PT ;  /* 0x000000d40200720c */ /* 0x000fe20003f44070 */
[----:B------:R-:W-:Y:S01]  /*2140*/  IMAD.HI.U32 R5, R4, R9, RZ ;  /* 0x0000000904057227 */ /* 0x000fe200078e00ff */
[----:B------:R-:W-:-:S03]  /*2150*/  ISETP.GT.U32.AND P4, PT, R2, R19, PT ;  /* 0x000000130200720c */ /* 0x000fc60003f84070 */
[----:B------:R-:W-:Y:S01]  /*2160*/  @!P3 IMAD.IADD R215, R215, 0x1, -R2 ;  /* 0x00000001d7d7b824 */ /* 0x000fe200078e0a02 */
[----:B------:R-:W-:Y:S01]  /*2170*/  ISETP.GE.AND P3, PT, R11, RZ, PT ;  /* 0x000000ff0b00720c */ /* 0x000fe20003f66270 */
[----:B------:R-:W-:-:S04]  /*2180*/  IMAD.HI.U32 R7, R4, R17, RZ ;  /* 0x0000001104077227 */ /* 0x000fc800078e00ff */
[--C-:B------:R-:W-:Y:S01]  /*2190*/  @!P6 IMAD.IADD R216, R216, 0x1, -R2.reuse ;  /* 0x00000001d8d8e824 */ /* 0x100fe200078e0a02 */
[----:B------:R-:W-:Y:S01]  /*21a0*/  ISETP.GT.U32.AND P6, PT, R2, R215, PT ;  /* 0x000000d70200720c */ /* 0x000fe20003fc4070 */
[----:B------:R-:W-:Y:S02]  /*21b0*/  IMAD.MOV R5, RZ, RZ, -R5 ;  /* 0x000000ffff057224 */ /* 0x000fe400078e0a05 */
[--C-:B------:R-:W-:Y:S01]  /*21c0*/  @!P4 IMAD.IADD R19, R19, 0x1, -R2.reuse ;  /* 0x000000011313c824 */ /* 0x100fe200078e0a02 */
[----:B------:R-:W-:Y:S01]  /*21d0*/  ISETP.GE.AND P4, PT, R10, RZ, PT ;  /* 0x000000ff0a00720c */ /* 0x000fe20003f86270 */
[----:B------:R-:W-:Y:S01]  /*21e0*/  IMAD.MOV R7, RZ, RZ, -R7 ;  /* 0x000000ffff077224 */ /* 0x000fe200078e0a07 */
[----:B------:R-:W-:Y:S01]  /*21f0*/  IADD3 R10, R3, 0x7c, RZ ;  /* 0x0000007c030a7810 */ /* 0x000fe20007ffe0ff */
[C---:B------:R-:W-:Y:S02]  /*2200*/  IMAD R218, R2.reuse, R5, R9 ;  /* 0x0000000502da7224 */ /* 0x040fe400078e0209 */
[C---:B------:R-:W-:Y:S01]  /*2210*/  IMAD R17, R2.reuse, R7, R17 ;  /* 0x0000000702117224 */ /* 0x040fe200078e0211 */
[----:B------:R-:W-:Y:S01]  /*2220*/  IABS R219, R10 ;  /* 0x0000000a00db7213 */ /* 0x000fe20000000000 */
[----:B------:R-:W-:Y:S01]  /*2230*/  @!P1 IMAD.MOV R19, RZ, RZ, -R19 ;  /* 0x000000ffff139224 */ /* 0x000fe200078e0a13 */
[----:B------:R-:W-:Y:S01]  /*2240*/  ISETP.GT.U32.AND P1, PT, R2, R218, PT ;  /* 0x000000da0200720c */ /* 0x000fe20003f24070 */
[--C-:B------:R-:W-:Y:S01]  /*2250*/  @!P2 IMAD.IADD R212, R212, 0x1, -R2.reuse ;  /* 0x00000001d4d4a824 */ /* 0x100fe200078e0a02 */
[C---:B------:R-:W-:Y:S01]  /*2260*/  ISETP.GT.U32.AND P2, PT, R2.reuse, R18, PT ;  /* 0x000000120200720c */ /* 0x040fe20003f44070 */
[----:B------:R-:W-:Y:S01]  /*2270*/  @!P6 IMAD.IADD R215, R215, 0x1, -R2 ;  /* 0x00000001d7d7e824 */ /* 0x000fe200078e0a02 */
[----:B------:R-:W-:Y:S01]  /*2280*/  ISETP.GT.U32.AND P6, PT, R2, R17, PT ;  /* 0x000000110200720c */ /* 0x000fe20003fc4070 */
[----:B------:R-:W-:Y:S01]  /*2290*/  IMAD.HI.U32 R5, R4, R219, RZ ;  /* 0x000000db04057227 */ /* 0x000fe200078e00ff */
[----:B------:R-:W-:-:S03]  /*22a0*/  IADD3 R7, R3, 0x78, RZ ;  /* 0x0000007803077810 */ /* 0x000fc60007ffe0ff */
[----:B------:R-:W-:Y:S01]  /*22b0*/  IMAD.MOV R5, RZ, RZ, -R5 ;  /* 0x000000ffff057224 */ /* 0x000fe200078e0a05 */
[----:B------:R-:W-:Y:S01]  /*22c0*/  IABS R221, R7 ;  /* 0x0000000700dd7213 */ /* 0x000fe20000000000 */
[----:B------:R-:W-:Y:S02]  /*22d0*/  @!P5 IMAD.MOV R210, RZ, RZ, -R210 ;  /* 0x000000ffffd2d224 */ /* 0x000fe400078e0ad2 */
[--C-:B------:R-:W-:Y:S01]  /*22e0*/  @!P1 IMAD.IADD R218, R218, 0x1, -R2.reuse ;  /* 0x00000001dada9824 */ /* 0x100fe200078e0a02 */
[----:B------:R-:W-:Y:S01]  /*22f0*/  ISETP.GE.AND P1, PT, R10, RZ, PT ;  /* 0x000000ff0a00720c */ /* 0x000fe20003f26270 */
[--C-:B------:R-:W-:Y:S01]  /*2300*/  @!P2 IMAD.IADD R18, R18, 0x1, -R2.reuse ;  /* 0x000000011212a824 */ /* 0x100fe200078e0a02 */
[----:B------:R-:W-:Y:S01]  /*2310*/  ISETP.GE.AND P2, PT, R12, RZ, PT ;  /* 0x000000ff0c00720c */ /* 0x000fe20003f46270 */
[----:B------:R-:W-:Y:S01]  /*2320*/  @!P6 IMAD.IADD R17, R17, 0x1, -R2 ;  /* 0x000000011111e824 */ /* 0x000fe200078e0a02 */
[C---:B------:R-:W-:Y:S01]  /*2330*/  ISETP.GT.U32.AND P6, PT, R2.reuse, R218, PT ;  /* 0x000000da0200720c */ /* 0x040fe20003fc4070 */
[C---:B------:R-:W-:Y:S01]  /*2340*/  IMAD R219, R2.reuse, R5, R219 ;  /* 0x0000000502db7224 */ /* 0x040fe200078e02db */
[----:B------:R-:W-:Y:S01]  /*2350*/  ISETP.GT.U32.AND P5, PT, R2, R18, PT ;  /* 0x000000120200720c */ /* 0x000fe20003fa4070 */
[----:B------:R-:W-:Y:S01]  /*2360*/  IMAD.HI.U32 R5, R4, R221, RZ ;  /* 0x000000dd04057227 */ /* 0x000fe200078e00ff */
[----:B------:R-:W-:-:S02]  /*2370*/  IADD3 R10, R3, 0x60, RZ ;  /* 0x00000060030a7810 */ /* 0x000fc40007ffe0ff */
[C---:B------:R-:W-:Y:S01]  /*2380*/  IADD3 R12, R3.reuse, 0x5c, RZ ;  /* 0x0000005c030c7810 */ /* 0x040fe20007ffe0ff */
[----:B------:R-:W-:Y:S01]  /*2390*/  IMAD.MOV R5, RZ, RZ, -R5 ;  /* 0x000000ffff057224 */ /* 0x000fe200078e0a05 */
[----:B------:R-:W-:Y:S01]  /*23a0*/  IABS R225, R10 ;  /* 0x0000000a00e17213 */ /* 0x000fe20000000000 */
[----:B------:R-:W-:Y:S01]  /*23b0*/  @!P0 IMAD.MOV R212, RZ, RZ, -R212 ;  /* 0x000000ffffd48224 */ /* 0x000fe200078e0ad4 */
[C---:B------:R-:W-:Y:S01]  /*23c0*/  ISETP.GT.U32.AND P0, PT, R2.reuse, R216, PT ;  /* 0x000000d80200720c */ /* 0x040fe20003f04070 */
[----:B------:R-:W-:Y:S01]  /*23d0*/  IMAD R221, R2, R5, R221 ;  /* 0x0000000502dd7224 */ /* 0x000fe200078e02dd */
[----:B------:R-:W-:Y:S01]  /*23e0*/  IADD3 R5, R3, 0x74, RZ ;  /* 0x0000007403057810 */ /* 0x000fe20007ffe0ff */
[--C-:B------:R-:W-:Y:S02]  /*23f0*/  @!P6 IMAD.IADD R218, R218, 0x1, -R2.reuse ;  /* 0x00000001dadae824 */ /* 0x100fe400078e0a02 */
[----:B------:R-:W-:Y:S01]  /*2400*/  @!P5 IMAD.IADD R18, R18, 0x1, -R2 ;  /* 0x000000011212d824 */ /* 0x000fe200078e0a02 */
[C---:B------:R-:W-:Y:S01]  /*2410*/  ISETP.GT.U32.AND P6, PT, R2.reuse, R221, PT ;  /* 0x000000dd0200720c */ /* 0x040fe20003fc4070 */
[----:B------:R-:W-:Y:S01]  /*2420*/  @!P3 IMAD.MOV R215, RZ, RZ, -R215 ;  /* 0x000000ffffd7b224 */ /* 0x000fe200078e0ad7 */
[----:B------:R-:W-:Y:S01]  /*2430*/  ISETP.GE.AND P5, PT, R13, RZ, PT ;  /* 0x000000ff0d00720c */ /* 0x000fe20003fa6270 */
[----:B------:R-:W-:Y:S01]  /*2440*/  @!P4 IMAD.MOV R213, RZ, RZ, -R213 ;  /* 0x000000ffffd5c224 */ /* 0x000fe200078e0ad5 */
[----:B------:R-:W-:Y:S01]  /*2450*/  ISETP.GT.U32.AND P3, PT, R2, R17, PT ;  /* 0x000000110200720c */ /* 0x000fe20003f64070 */
[----:B------:R-:W-:Y:S01]  /*2460*/  @!P2 IMAD.MOV R18, RZ, RZ, -R18 ;  /* 0x000000ffff12a224 */ /* 0x000fe200078e0a12 */
[----:B------:R-:W-:Y:S01]  /*2470*/  ISETP.GE.AND P4, PT, R8, RZ, PT ;  /* 0x000000ff0800720c */ /* 0x000fe20003f86270 */
[----:B------:R-:W-:Y:S01]  /*2480*/  @!P0 IMAD.IADD R216, R216, 0x1, -R2 ;  /* 0x00000001d8d88824 */ /* 0x000fe200078e0a02 */
[----:B------:R-:W-:-:S02]  /*2490*/  IABS R9, R5 ;  /* 0x0000000500097213 */ /* 0x000fc40000000000 */
[----:B------:R-:W-:Y:S02]  /*24a0*/  ISETP.GE.AND P2, PT, R7, RZ, PT ;  /* 0x000000ff0700720c */ /* 0x000fe40003f46270 */
[----:B------:R-:W-:Y:S01]  /*24b0*/  IADD3 R7, R3, 0x70, RZ ;  /* 0x0000007003077810 */ /* 0x000fe20007ffe0ff */
[----:B------:R-:W-:Y:S01]  /*24c0*/  @!P6 IMAD.IADD R221, R221, 0x1, -R2 ;  /* 0x00000001dddde824 */ /* 0x000fe200078e0a02 */
[----:B------:R-:W-:Y:S01]  /*24d0*/  IADD3 R8, R3, 0x6c, RZ ;  /* 0x0000006c03087810 */ /* 0x000fe20007ffe0ff */
[----:B------:R-:W-:Y:S01]  /*24e0*/  @!P5 IMAD.MOV R218, RZ, RZ, -R218 ;  /* 0x000000ffffdad224 */ /* 0x000fe200078e0ada */
[----:B------:R-:W-:Y:S01]  /*24f0*/  IABS R11, R7 ;  /* 0x00000007000b7213 */ /* 0x000fe20000000000 */
[----:B------:R-:W-:Y:S01]  /*2500*/  @!P3 IMAD.IADD R17, R17, 0x1, -R2 ;  /* 0x000000011111b824 */ /* 0x000fe200078e0a02 */
[----:B------:R-:W-:Y:S01]  /*2510*/  ISETP.GE.AND P3, PT, R5, RZ, PT ;  /* 0x000000ff0500720c */ /* 0x000fe20003f66270 */
[----:B------:R-:W-:Y:S01]  /*2520*/  IMAD.HI.U32 R5, R4, R9, RZ ;  /* 0x0000000904057227 */ /* 0x000fe200078e00ff */
[----:B------:R-:W-:-:S02]  /*2530*/  ISETP.GT.U32.AND P5, PT, R2, R221, PT ;  /* 0x000000dd0200720c */ /* 0x000fc40003fa4070 */
[----:B------:R-:W-:Y:S01]  /*2540*/  IABS R223, R8 ;  /* 0x0000000800df7213 */ /* 0x000fe20000000000 */
[----:B------:R-:W-:Y:S01]  /*2550*/  @!P4 IMAD.MOV R216, RZ, RZ, -R216 ;  /* 0x000000ffffd8c224 */ /* 0x000fe200078e0ad8 */
[----:B------:R-:W-:Y:S01]  /*2560*/  ISETP.GT.U32.AND P4, PT, R2, R219, PT ;  /* 0x000000db0200720c */ /* 0x000fe20003f84070 */
[----:B------:R-:W-:Y:S01]  /*2570*/  IMAD.MOV R16, RZ, RZ, -R5 ;  /* 0x000000ffff107224 */ /* 0x000fe200078e0a05 */
[----:B------:R-:W-:Y:S01]  /*2580*/  ISETP.GE.AND P0, PT, R14, RZ, PT ;  /* 0x000000ff0e00720c */ /* 0x000fe20003f06270 */
[----:B------:R-:W-:Y:S01]  /*2590*/  IMAD.HI.U32 R5, R4, R223, RZ ;  /* 0x000000df04057227 */ /* 0x000fe200078e00ff */
[----:B------:R-:W-:-:S03]  /*25a0*/  IABS R13, R24 ;  /* 0x00000018000d7213 */ /* 0x000fc60000000000 */
[C---:B------:R-:W-:Y:S02]  /*25b0*/  IMAD R16, R2.reuse, R16, R9 ;  /* 0x0000001002107224 */ /* 0x040fe400078e0209 */
[--C-:B------:R-:W-:Y:S02]  /*25c0*/  @!P5 IMAD.IADD R221, R221, 0x1, -R2.reuse ;  /* 0x00000001ddddd824 */ /* 0x100fe400078e0a02 */
[----:B------:R-:W-:Y:S01]  /*25d0*/  IMAD.MOV R5, RZ, RZ, -R5 ;  /* 0x000000ffff057224 */ /* 0x000fe200078e0a05 */
[----:B------:R-:W-:Y:S01]  /*25e0*/  ISETP.GT.U32.AND P5, PT, R2, R16, PT ;  /* 0x000000100200720c */ /* 0x000fe20003fa4070 */
[----:B------:R-:W-:Y:S01]  /*25f0*/  @!P4 IMAD.IADD R219, R219, 0x1, -R2 ;  /* 0x00000001dbdbc824 */ /* 0x000fe200078e0a02 */
[----:B------:R-:W-:Y:S01]  /*2600*/  ISETP.GE.AND P4, PT, R7, RZ, PT ;  /* 0x000000ff0700720c */ /* 0x000fe20003f86270 */
[----:B------:R-:W-:-:S03]  /*2610*/  IMAD.HI.U32 R7, R4, R11, RZ ;  /* 0x0000000b04077227 */ /* 0x000fc600078e00ff */
[C---:B------:R-:W-:Y:S01]  /*2620*/  ISETP.GT.U32.AND P6, PT, R2.reuse, R219, PT ;  /* 0x000000db0200720c */ /* 0x040fe20003fc4070 */
[----:B------:R-:W-:Y:S01]  /*2630*/  IMAD.MOV R222, RZ, RZ, -R7 ;  /* 0x000000ffffde7224 */ /* 0x000fe200078e0a07 */
[----:B------:R-:W-:Y:S01]  /*2640*/  IADD3 R7, R3, 0x68, RZ ;  /* 0x0000006803077810 */ /* 0x000fe20007ffe0ff */
[----:B------:R-:W-:Y:S02]  /*2650*/  @!P2 IMAD.MOV R221, RZ, RZ, -R221 ;  /* 0x000000ffffdda224 */ /* 0x000fe400078e0add */
[----:B------:R-:W-:Y:S01]  /*2660*/  IMAD R222, R2, R222, R11 ;  /* 0x000000de02de7224 */ /* 0x000fe200078e020b */
[----:B------:R-:W-:Y:S01]  /*2670*/  IABS R15, R7 ;  /* 0x00000007000f7213 */ /* 0x000fe20000000000 */
[----:B------:R-:W-:Y:S01]  /*2680*/  @!P5 IMAD.IADD R16, R16, 0x1, -R2 ;  /* 0x000000011010d824 */ /* 0x000fe200078e0a02 */
[----:B------:R-:W-:Y:S01]  /*2690*/  IABS R11, R12 ;  /* 0x0000000c000b7213 */ /* 0x000fe20000000000 */
[C---:B------:R-:W-:Y:S01]  /*26a0*/  IMAD R223, R2.reuse, R5, R223 ;  /* 0x0000000502df7224 */ /* 0x040fe200078e02df */
[----:B------:R-:W-:Y:S01]  /*26b0*/  ISETP.GT.U32.AND P2, PT, R2, R222, PT ;  /* 0x000000de0200720c */ /* 0x000fe20003f44070 */
[----:B------:R-:W-:Y:S01]  /*26c0*/  IMAD.HI.U32 R5, R4, R15, RZ ;  /* 0x0000000f04057227 */ /* 0x000fe200078e00ff */
[----:B------:R-:W-:-:S03]  /*26d0*/  ISETP.GT.U32.AND P5, PT, R2, R16, PT ;  /* 0x000000100200720c */ /* 0x000fc60003fa4070 */
[--C-:B------:R-:W-:Y:S01]  /*26e0*/  @!P6 IMAD.IADD R219, R219, 0x1, -R2.reuse ;  /* 0x00000001dbdbe824 */ /* 0x100fe200078e0a02 */
[----:B------:R-:W-:Y:S01]  /*26f0*/  ISETP.GE.AND P6, PT, R7, RZ, PT ;  /* 0x000000ff0700720c */ /* 0x000fe20003fc6270 */
[----:B------:R-:W-:Y:S01]  /*2700*/  IMAD.MOV R5, RZ, RZ, -R5 ;  /* 0x000000ffff057224 */ /* 0x000fe200078e0a05 */
[----:B------:R-:W-:Y:S01]  /*2710*/  IADD3 R7, R3, 0x64, RZ ;  /* 0x0000006403077810 */ /* 0x000fe20007ffe0ff */
[----:B------:R-:W-:Y:S02]  /*2720*/  @!P1 IMAD.MOV R219, RZ, RZ, -R219 ;  /* 0x000000ffffdb9224 */ /* 0x000fe400078e0adb */
[----:B------:R-:W-:Y:S01]  /*2730*/  IMAD R15, R2, R5, R15 ;  /* 0x00000005020f7224 */ /* 0x000fe200078e020f */
[----:B------:R-:W-:Y:S01]  /*2740*/  IABS R9, R7 ;  /* 0x0000000700097213 */ /* 0x000fe20000000000 */
[--C-:B------:R-:W-:Y:S01]  /*2750*/  @!P2 IMAD.IADD R222, R222, 0x1, -R2.reuse ;  /* 0x00000001dedea824 */ /* 0x100fe200078e0a02 */
[----:B------:R-:W-:Y:S01]  /*2760*/  ISETP.GE.AND P1, PT, R7, RZ, PT ;  /* 0x000000ff0700720c */ /* 0x000fe20003f26270 */
[----:B------:R-:W-:Y:S01]  /*2770*/  @!P5 IMAD.IADD R16, R16, 0x1, -R2 ;  /* 0x000000011010d824 */ /* 0x000fe200078e0a02 */
[----:B------:R-:W-:Y:S01]  /*2780*/  ISETP.GT.U32.AND P5, PT, R2, R223, PT ;  /* 0x000000df0200720c */ /* 0x000fe20003fa4070 */
[----:B------:R-:W-:Y:S01]  /*2790*/  IMAD.HI.U32 R5, R4, R9, RZ ;  /* 0x0000000904057227 */ /* 0x000fe200078e00ff */
[----:B------:R-:W-:-:S03]  /*27a0*/  ISETP.GT.U32.AND P2, PT, R2, R222, PT ;  /* 0x000000de0200720c */ /* 0x000fc60003f44070 */
[----:B------:R-:W-:Y:S01]  /*27b0*/  @!P3 IMAD.MOV R16, RZ, RZ, -R16 ;  /* 0x000000ffff10b224 */ /* 0x000fe200078e0a10 */
[----:B------:R-:W-:Y:S01]  /*27c0*/  ISETP.GT.U32.AND P3, PT, R2, R15, PT ;  /* 0x0000000f0200720c */ /* 0x000fe20003f64070 */
[----:B------:R-:W-:Y:S02]  /*27d0*/  IMAD.MOV R5, RZ, RZ, -R5 ;  /* 0x000000ffff057224 */ /* 0x000fe400078e0a05 */
[----:B------:R-:W-:-:S04]  /*27e0*/  IMAD.HI.U32 R7, R4, R225, RZ ;  /* 0x000000e104077227 */ /* 0x000fc800078e00ff */
[----:B------:R-:W-:Y:S02]  /*27f0*/  IMAD R224, R2, R5, R9 ;  /* 0x0000000502e07224 */ /* 0x000fe400078e0209 */
[----:B------:R-:W-:Y:S01]  /*2800*/  @!P0 IMAD.MOV R17, RZ, RZ, -R17 ;  /* 0x000000ffff118224 */ /* 0x000fe200078e0a11 */
[----:B------:R-:W-:Y:S01]  /*2810*/  ISETP.GE.AND P0, PT, R8, RZ, PT ;  /* 0x000000ff0800720c */ /* 0x000fe20003f06270 */
[--C-:B------:R-:W-:Y:S02]  /*2820*/  @!P5 IMAD.IADD R223, R223, 0x1, -R2.reuse ;  /* 0x00000001dfdfd824 */ /* 0x100fe400078e0a02 */
[----:B------:R-:W-:Y:S02]  /*2830*/  IMAD.MOV R8, RZ, RZ, -R7 ;  /* 0x000000ffff087224 */ /* 0x000fe400078e0a07 */
[--C-:B------:R-:W-:Y:S01]  /*2840*/  @!P2 IMAD.IADD R222, R222, 0x1, -R2.reuse ;  /* 0x00000001dedea824 */ /* 0x100fe200078e0a02 */
[C---:B------:R-:W-:Y:S01]  /*2850*/  ISETP.GT.U32.AND P2, PT, R2.reuse, R224, PT ;  /* 0x000000e00200720c */ /* 0x040fe20003f44070 */
[----:B------:R-:W-:Y:S01]  /*2860*/  @!P3 IMAD.IADD R15, R15, 0x1, -R2 ;  /* 0x000000010f0fb824 */ /* 0x000fe200078e0a02 */
[----:B------:R-:W-:Y:S01]  /*2870*/  ISETP.GT.U32.AND P3, PT, R2, R223, PT ;  /* 0x000000df0200720c */ /* 0x000fe20003f64070 */
[----:B------:R-:W-:-:S04]  /*2880*/  IMAD.HI.U32 R5, R4, R11, RZ ;  /* 0x0000000b04057227 */ /* 0x000fc800078e00ff */
[----:B------:R-:W-:Y:S01]  /*2890*/  IMAD R225, R2, R8, R225 ;  /* 0x0000000802e17224 */ /* 0x000fe200078e02e1 */
[----:B------:R-:W-:Y:S01]  /*28a0*/  IADD3 R8, R3, 0x54, RZ ;  /* 0x0000005403087810 */ /* 0x000fe20007ffe0ff */
[----:B------:R-:W-:Y:S02]  /*28b0*/  IMAD.MOV R5, RZ, RZ, -R5 ;  /* 0x000000ffff057224 */ /* 0x000fe400078e0a05 */
[----:B------:R-:W-:Y:S01]  /*28c0*/  IMAD.HI.U32 R7, R4, R13, RZ ;  /* 0x0000000d04077227 */ /* 0x000fe200078e00ff */
[----:B------:R-:W-:-:S03]  /*28d0*/  ISETP.GT.U32.AND P5, PT, R2, R225, PT ;  /* 0x000000e10200720c */ /* 0x000fc60003fa4070 */
[----:B------:R-:W-:Y:S01]  /*28e0*/  IMAD R14, R2, R5, R11 ;  /* 0x00000005020e7224 */ /* 0x000fe200078e020b */
[----:B------:R-:W-:Y:S01]  /*28f0*/  IABS R11, R25 ;  /* 0x00000019000b7213 */ /* 0x000fe20000000000 */
[--C-:B------:R-:W-:Y:S01]  /*2900*/  @!P2 IMAD.IADD R224, R224, 0x1, -R2.reuse ;  /* 0x00000001e0e0a824 */ /* 0x100fe200078e0a02 */
[C---:B------:R-:W-:Y:S01]  /*2910*/  ISETP.GT.U32.AND P2, PT, R2.reuse, R15, PT ;  /* 0x0000000f0200720c */ /* 0x040fe20003f44070 */
[----:B------:R-:W-:Y:S01]  /*2920*/  @!P3 IMAD.IADD R223, R223, 0x1, -R2 ;  /* 0x00000001dfdfb824 */ /* 0x000fe200078e0a02 */
[C---:B------:R-:W-:Y:S01]  /*2930*/  ISETP.GT.U32.AND P3, PT, R2.reuse, R14, PT ;  /* 0x0000000e0200720c */ /* 0x040fe20003f64070 */
[----:B------:R-:W-:Y:S02]  /*2940*/  IMAD.MOV R7, RZ, RZ, -R7 ;  /* 0x000000ffff077224 */ /* 0x000fe400078e0a07 */
[----:B------:R-:W-:Y:S02]  /*2950*/  @!P4 IMAD.MOV R222, RZ, RZ, -R222 ;  /* 0x000000ffffdec224 */ /* 0x000fe400078e0ade */
[C---:B------:R-:W-:Y:S01]  /*2960*/  IMAD R226, R2.reuse, R7, R13 ;  /* 0x0000000702e27224 */ /* 0x040fe200078e020d */
[----:B------:R-:W-:Y:S01]  /*2970*/  IABS R7, R8 ;  /* 0x0000000800077213 */ /* 0x000fe20000000000 */
[----:B------:R-:W-:Y:S01]  /*2980*/  @!P5 IMAD.IADD R225, R225, 0x1, -R2 ;  /* 0x00000001e1e1d824 */ /* 0x000fe200078e0a02 */
[----:B------:R-:W-:Y:S01]  /*2990*/  IADD3 R13, R3, 0x50, RZ ;  /* 0x00000050030d7810 */ /* 0x000fe20007ffe0ff */
[----:B------:R-:W-:Y:S01]  /*29a0*/  @!P0 IMAD.MOV R223, RZ, RZ, -R223 ;  /* 0x000000ffffdf8224 */ /* 0x000fe200078e0adf */
[----:B------:R-:W-:Y:S01]  /*29b0*/  ISETP.GT.U32.AND P5, PT, R2, R224, PT ;  /* 0x000000e00200720c */ /* 0x000fe20003fa4070 */
[----:B------:R-:W-:Y:S01]  /*29c0*/  IMAD.HI.U32 R5, R4, R7, RZ ;  /* 0x0000000704057227 */ /* 0x000fe200078e00ff */
[----:B------:R-:W-:-:S02]  /*29d0*/  ISETP.GT.U32.AND P4, PT, R2, R225, PT ;  /* 0x000000e10200720c */ /* 0x000fc40003f84070 */
[----:B------:R-:W-:Y:S01]  /*29e0*/  IABS R9, R13 ;  /* 0x0000000d00097213 */ /* 0x000fe20000000000 */
[--C-:B------:R-:W-:Y:S01]  /*29f0*/  @!P2 IMAD.IADD R15, R15, 0x1, -R2.reuse ;  /* 0x000000010f0fa824 */ /* 0x100fe200078e0a02 */
[----:B------:R-:W-:Y:S01]  /*2a00*/  ISETP.GT.U32.AND P2, PT, R2, R226, PT ;  /* 0x000000e20200720c */ /* 0x000fe20003f44070 */
[----:B------:R-:W-:Y:S01]  /*2a10*/  @!P3 IMAD.IADD R14, R14, 0x1, -R2 ;  /* 0x000000010e0eb824 */ /* 0x000fe200078e0a02 */
[----:B------:R-:W-:Y:S01]  /*2a20*/  ISETP.GE.AND P3, PT, R12, RZ, PT ;  /* 0x000000ff0c00720c */ /* 0x000fe20003f66270 */
[----:B------:R-:W-:Y:S01]  /*2a30*/  IMAD.MOV R5, RZ, RZ, -R5 ;  /* 0x000000ffff057224 */ /* 0x000fe200078e0a05 */
[----:B------:R-:W1:Y:S01]  /*2a40*/  I2F.RP R12, R53 ;  /* 0x00000035000c7306 */ /* 0x000e620000209400 */
[----:B------:R-:W-:Y:S01]  /*2a50*/  @!P6 IMAD.MOV R15, RZ, RZ, -R15 ;  /* 0x000000ffff0fe224 */ /* 0x000fe200078e0a0f */
[C---:B------:R-:W-:Y:S01]  /*2a60*/  ISETP.GT.U32.AND P0, PT, R2.reuse, R14, PT ;  /* 0x0000000e0200720c */ /* 0x040fe20003f04070 */
[----:B------:R-:W-:Y:S02]  /*2a70*/  IMAD R236, R2, R5, R7 ;  /* 0x0000000502ec7224 */ /* 0x000fe400078e0207 */
[----:B------:R-:W-:-:S04]  /*2a80*/  IMAD.HI.U32 R7, R4, R11, RZ ;  /* 0x0000000b04077227 */ /* 0x000fc800078e00ff */
[----:B------:R-:W-:-:S04]  /*2a90*/  IMAD.HI.U32 R5, R4, R9, RZ ;  /* 0x0000000904057227 */ /* 0x000fc800078e00ff */
[--C-:B------:R-:W-:Y:S01]  /*2aa0*/  @!P4 IMAD.IADD R225, R225, 0x1, -R2.reuse ;  /* 0x00000001e1e1c824 */ /* 0x100fe200078e0a02 */
[----:B------:R-:W-:Y:S01]  /*2ab0*/  ISETP.GT.U32.AND P4, PT, R2, R236, PT ;  /* 0x000000ec0200720c */ /* 0x000fe20003f84070 */
[----:B------:R-:W-:Y:S01]  /*2ac0*/  IMAD.MOV R7, RZ, RZ, -R7 ;  /* 0x000000ffff077224 */ /* 0x000fe200078e0a07 */
[----:B-1----:R-:W1:Y:S01]  /*2ad0*/  MUFU.RCP R12, R12 ;  /* 0x0000000c000c7308 */ /* 0x002e620000001000 */
[--C-:B------:R-:W-:Y:S01]  /*2ae0*/  @!P2 IMAD.IADD R226, R226, 0x1, -R2.reuse ;  /* 0x00000001e2e2a824 */ /* 0x100fe200078e0a02 */
[----:B------:R-:W-:Y:S01]  /*2af0*/  ISETP.GE.AND P2, PT, R24, RZ, PT ;  /* 0x000000ff1800720c */ /* 0x000fe20003f46270 */
[----:B------:R-:W-:Y:S02]  /*2b00*/  IMAD.MOV R5, RZ, RZ, -R5 ;  /* 0x000000ffff057224 */ /* 0x000fe400078e0a05 */
[C---:B------:R-:W-:Y:S01]  /*2b10*/  IMAD R7, R2.reuse, R7, R11 ;  /* 0x0000000702077224 */ /* 0x040fe200078e020b */
[----:B------:R-:W-:Y:S01]  /*2b20*/  ISETP.GT.U32.AND P6, PT, R2, R226, PT ;  /* 0x000000e20200720c */ /* 0x000fe20003fc4070 */
[--C-:B------:R-:W-:Y:S01]  /*2b30*/  @!P5 IMAD.IADD R224, R224, 0x1, -R2.reuse ;  /* 0x00000001e0e0d824 */ /* 0x100fe200078e0a02 */
[----:B------:R-:W-:Y:S01]  /*2b40*/  ISETP.GE.AND P5, PT, R10, RZ, PT ;  /* 0x000000ff0a00720c */ /* 0x000fe20003fa6270 */
[----:B------:R-:W-:Y:S01]  /*2b50*/  IMAD R5, R2, R5, R9 ;  /* 0x0000000502057224 */ /* 0x000fe200078e0209 */
[C---:B------:R-:W-:Y:S01]  /*2b60*/  IADD3 R10, R3.reuse, 0x48, RZ ;  /* 0x00000048030a7810 */ /* 0x040fe20007ffe0ff */
[----:B------:R-:W-:Y:S01]  /*2b70*/  @!P0 IMAD.IADD R14, R14, 0x1, -R2 ;  /* 0x000000010e0e8824 */ /* 0x000fe200078e0a02 */
[C---:B------:R-:W-:Y:S01]  /*2b80*/  ISETP.GT.U32.AND P0, PT, R2.reuse, R7, PT ;  /* 0x000000070200720c */ /* 0x040fe20003f04070 */
[----:B------:R-:W-:Y:S01]  /*2b90*/  @!P1 IMAD.MOV R224, RZ, RZ, -R224 ;  /* 0x000000ffffe09224 */ /* 0x000fe200078e0ae0 */
[----:B------:R-:W-:Y:S01]  /*2ba0*/  ISETP.GT.U32.AND P1, PT, R2, R5, PT ;  /* 0x000000050200720c */ /* 0x000fe20003f24070 */
[----:B------:R-:W-:Y:S01]  /*2bb0*/  @!P4 IMAD.IADD R236, R236, 0x1, -R2 ;  /* 0x00000001ececc824 */ /* 0x000fe200078e0a02 */
[----:B------:R-:W-:Y:S01]  /*2bc0*/  IADD3 R9, R3, 0x44, RZ ;  /* 0x0000004403097810 */ /* 0x000fe20007ffe0ff */
[----:B------:R-:W-:Y:S01]  /*2bd0*/  @!P3 IMAD.MOV R14, RZ, RZ, -R14 ;  /* 0x000000ffff0eb224 */ /* 0x000fe200078e0a0e */
[----:B------:R-:W-:Y:S01]  /*2be0*/  IABS R11, R10 ;  /* 0x0000000a000b7213 */ /* 0x000fe20000000000 */
[----:B------:R-:W-:Y:S01]  /*2bf0*/  @!P6 IMAD.IADD R226, R226, 0x1, -R2 ;  /* 0x00000001e2e2e824 */ /* 0x000fe200078e0a02 */
[----:B------:R-:W-:Y:S01]  /*2c00*/  ISETP.GT.U32.AND P4, PT, R2, R236, PT ;  /* 0x000000ec0200720c */ /* 0x000fe20003f84070 */
[----:B------:R-:W-:Y:S01]  /*2c10*/  @!P5 IMAD.MOV R225, RZ, RZ, -R225 ;  /* 0x000000ffffe1d224 */ /* 0x000fe200078e0ae1 */
[----:B------:R-:W-:Y:S01]  /*2c20*/  ISETP.GE.AND P6, PT, R13, RZ, PT ;  /* 0x000000ff0d00720c */ /* 0x000fe20003fc6270 */
[----:B------:R-:W-:Y:S01]  /*2c30*/  @!P2 IMAD.MOV R226, RZ, RZ, -R226 ;  /* 0x000000ffffe2a224 */ /* 0x000fe200078e0ae2 */
[----:B------:R-:W-:Y:S01]  /*2c40*/  ISETP.GE.AND P5, PT, R8, RZ, PT ;  /* 0x000000ff0800720c */ /* 0x000fe20003fa6270 */
[----:B------:R-:W-:Y:S01]  /*2c50*/  @!P0 IMAD.IADD R7, R7, 0x1, -R2 ;  /* 0x0000000107078824 */ /* 0x000fe200078e0a02 */
[----:B------:R-:W-:Y:S01]  /*2c60*/  IABS R13, R9 ;  /* 0x00000009000d7213 */ /* 0x000fe20000000000 */
[----:B------:R-:W-:Y:S01]  /*2c70*/  IMAD.HI.U32 R8, R4, R11, RZ ;  /* 0x0000000b04087227 */ /* 0x000fe200078e00ff */
[----:B------:R-:W-:-:S02]  /*2c80*/  ISETP.GE.AND P2, PT, R9, RZ, PT ;  /* 0x000000ff0900720c */ /* 0x000fc40003f46270 */
[----:B------:R-:W-:Y:S01]  /*2c90*/  ISETP.GT.U32.AND P3, PT, R2, R7, PT ;  /* 0x000000070200720c */ /* 0x000fe20003f64070 */
[----:B------:R-:W-:Y:S01]  /*2ca0*/  @!P1 IMAD.IADD R5, R5, 0x1, -R2 ;  /* 0x0000000105059824 */ /* 0x000fe200078e0a02 */
[----:B------:R-:W-:Y:S01]  /*2cb0*/  ISETP.GE.AND P1, PT, R10, RZ, PT ;  /* 0x000000ff0a00720c */ /* 0x000fe20003f26270 */
[----:B------:R-:W-:Y:S01]  /*2cc0*/  IMAD.HI.U32 R10, R4, R13, RZ ;  /* 0x0000000d040a7227 */ /* 0x000fe200078e00ff */
[----:B-1----:R-:W-:Y:S02]  /*2cd0*/  IADD3 R9, R12, 0xffffffe, RZ ;  /* 0x0ffffffe0c097810 */ /* 0x002fe40007ffe0ff */
[----:B------:R-:W-:Y:S01]  /*2ce0*/  ISETP.GT.U32.AND P0, PT, R2, R5, PT ;  /* 0x000000050200720c */ /* 0x000fe20003f04070 */
[----:B------:R-:W-:Y:S01]  /*2cf0*/  IMAD.MOV R8, RZ, RZ, -R8 ;  /* 0x000000ffff087224 */ /* 0x000fe200078e0a08 */
[----:B------:R-:W-:Y:S01]  /*2d00*/  IADD3 R12, R3, 0x38, RZ ;  /* 0x00000038030c7810 */ /* 0x000fe20007ffe0ff */
[----:B------:R-:W-:Y:S01]  /*2d10*/  @!P4 IMAD.IADD R236, R236, 0x1, -R2 ;  /* 0x00000001ececc824 */ /* 0x000fe200078e0a02 */
[----:B------:R-:W-:Y:S01]  /*2d20*/  ISETP.GE.AND P4, PT, R25, RZ, PT ;  /* 0x000000ff1900720c */ /* 0x000fe20003f86270 */
[C---:B------:R-:W-:Y:S01]  /*2d30*/  IMAD R11, R2.reuse, R8, R11 ;  /* 0x00000008020b7224 */ /* 0x040fe200078e020b */
[----:B------:R-:W-:Y:S01]  /*2d40*/  IADD3 R8, R3, 0x40, RZ ;  /* 0x0000004003087810 */ /* 0x000fe20007ffe0ff */
[----:B------:R-:W-:Y:S01]  /*2d50*/  IMAD.MOV R10, RZ, RZ, -R10 ;  /* 0x000000ffff0a7224 */ /* 0x000fe200078e0a0a */
[----:B------:R-:W1:Y:S01]  /*2d60*/  F2I.FTZ.U32.TRUNC.NTZ R9, R9 ;  /* 0x0000000900097305 */ /* 0x000e62000021f000 */
[----:B------:R-:W-:Y:S01]  /*2d70*/  @!P5 IMAD.MOV R236, RZ, RZ, -R236 ;  /* 0x000000ffffecd224 */ /* 0x000fe200078e0aec */
[C---:B------:R-:W-:Y:S01]  /*2d80*/  ISETP.GT.U32.AND P5, PT, R2.reuse, R11, PT ;  /* 0x0000000b0200720c */ /* 0x040fe20003fa4070 */
[C---:B------:R-:W-:Y:S01]  /*2d90*/  IMAD R13, R2.reuse, R10, R13 ;  /* 0x0000000a020d7224 */ /* 0x040fe200078e020d */
[----:B------:R-:W-:Y:S01]  /*2da0*/  IABS R25, R8 ;  /* 0x0000000800197213 */ /* 0x000fe20000000000 */
[--C-:B------:R-:W-:Y:S01]  /*2db0*/  @!P3 IMAD.IADD R7, R7, 0x1, -R2.reuse ;  /* 0x000000010707b824 */ /* 0x100fe200078e0a02 */
[----:B------:R-:W-:Y:S01]  /*2dc0*/  IADD3 R10, R3, 0x3c, RZ ;  /* 0x0000003c030a7810 */ /* 0x000fe20007ffe0ff */
[----:B------:R-:W-:Y:S01]  /*2dd0*/  @!P0 IMAD.IADD R5, R5, 0x1, -R2 ;  /* 0x0000000105058824 */ /* 0x000fe200078e0a02 */
[----:B------:R-:W-:Y:S01]  /*2de0*/  ISETP.GT.U32.AND P3, PT, R2, R13, PT ;  /* 0x0000000d0200720c */ /* 0x000fe20003f64070 */
[----:B------:R-:W-:Y:S01]  /*2df0*/  IMAD.MOV.U32 R228, RZ, RZ, R7 ;  /* 0x000000ffffe47224 */ /* 0x000fe200078e0007 */
[----:B------:R-:W-:Y:S01]  /*2e00*/  ISETP.GE.AND P0, PT, R8, RZ, PT ;  /* 0x000000ff0800720c */ /* 0x000fe20003f06270 */
[----:B------:R-:W-:Y:S01]  /*2e10*/  IMAD.HI.U32 R8, R4, R25, RZ ;  /* 0x0000001904087227 */ /* 0x000fe200078e00ff */
[----:B------:R-:W-:-:S03]  /*2e20*/  IABS R27, R10 ;  /* 0x0000000a001b7213 */ /* 0x000fc60000000000 */
[----:B------:R-:W-:Y:S01]  /*2e30*/  @!P5 IMAD.IADD R11, R11, 0x1, -R2 ;  /* 0x000000010b0bd824 */ /* 0x000fe200078e0a02 */
[----:B------:R-:W-:Y:S01]  /*2e40*/  ISETP.GE.AND P5, PT, R10, RZ, PT ;  /* 0x000000ff0a00720c */ /* 0x000fe20003fa6270 */
[----:B------:R-:W-:Y:S02]  /*2e50*/  IMAD.MOV R8, RZ, RZ, -R8 ;  /* 0x000000ffff087224 */ /* 0x000fe400078e0a08 */
[----:B-1----:R-:W-:Y:S02]  /*2e60*/  IMAD.MOV R24, RZ, RZ, -R9 ;  /* 0x000000ffff187224 */ /* 0x002fe400078e0a09 */
[----:B------:R-:W-:Y:S01]  /*2e70*/  @!P3 IMAD.IADD R13, R13, 0x1, -R2 ;  /* 0x000000010d0db824 */ /* 0x000fe200078e0a02 */
[C---:B------:R-:W-:Y:S01]  /*2e80*/  ISETP.GT.U32.AND P3, PT, R2.reuse, R11, PT ;  /* 0x0000000b0200720c */ /* 0x040fe20003f64070 */
[----:B------:R-:W-:Y:S02]  /*2e90*/  IMAD R7, R2, R8, R25 ;  /* 0x0000000802077224 */ /* 0x000fe400078e0219 */
[----:B------:R-:W-:-:S04]  /*2ea0*/  IMAD.HI.U32 R8, R4, R27, RZ ;  /* 0x0000001b04087227 */ /* 0x000fc800078e00ff */
[----:B------:R-:W-:Y:S01]  /*2eb0*/  @!P4 IMAD.MOV R228, RZ, RZ, -R228 ;  /* 0x000000ffffe4c224 */ /* 0x000fe200078e0ae4 */
[----:B------:R-:W-:Y:S01]  /*2ec0*/  ISETP.GE.AND P4, PT, R12, RZ, PT ;  /* 0x000000ff0c00720c */ /* 0x000fe20003f86270 */
[----:B------:R-:W-:Y:S01]  /*2ed0*/  IMAD R31, R24, R53, RZ ;  /* 0x00000035181f7224 */ /* 0x000fe200078e02ff */
[----:B------:R-:W-:Y:S01]  /*2ee0*/  IABS R12, R12 ;  /* 0x0000000c000c7213 */ /* 0x000fe20000000000 */
[----:B------:R-:W-:Y:S02]  /*2ef0*/  IMAD.MOV R24, RZ, RZ, -R8 ;  /* 0x000000ffff187224 */ /* 0x000fe400078e0a08 */
[----:B------:R-:W-:Y:S01]  /*2f00*/  @!P3 IMAD.IADD R11, R11, 0x1, -R2 ;  /* 0x000000010b0bb824 */ /* 0x000fe200078e0a02 */
[----:B------:R-:W-:Y:S01]  /*2f10*/  ISETP.GT.U32.AND P3, PT, R2, R7, PT ;  /* 0x000000070200720c */ /* 0x000fe20003f64070 */
[----:B------:R-:W-:Y:S02]  /*2f20*/  IMAD.MOV.U32 R8, RZ, RZ, RZ ;  /* 0x000000ffff087224 */ /* 0x000fe400078e00ff */
[----:B------:R-:W-:-:S02]  /*2f30*/  IMAD.MOV.U32 R25, RZ, RZ, R12 ;  /* 0x000000ffff197224 */ /* 0x000fc400078e000c */
[----:B------:R-:W-:Y:S01]  /*2f40*/  IMAD.HI.U32 R28, R9, R31, R8 ;  /* 0x0000001f091c7227 */ /* 0x000fe200078e0008 */
[----:B------:R-:W-:Y:S02]  /*2f50*/  IADD3 R8, R3, 0x30, RZ ;  /* 0x0000003003087810 */ /* 0x000fe40007ffe0ff */
[----:B------:R-:W-:Y:S01]  /*2f60*/  IABS R31, R30 ;  /* 0x0000001e001f7213 */ /* 0x000fe20000000000 */
[----:B------:R-:W-:Y:S02]  /*2f70*/  IMAD R9, R2, R24, R27 ;  /* 0x0000001802097224 */ /* 0x000fe400078e021b */
[----:B------:R-:W-:-:S04]  /*2f80*/  IMAD.HI.U32 R10, R4, R25, RZ ;  /* 0x00000019040a7227 */ /* 0x000fc800078e00ff */
[----:B------:R-:W-:Y:S02]  /*2f90*/  @!P3 IMAD.IADD R7, R7, 0x1, -R2 ;  /* 0x000000010707b824 */ /* 0x000fe400078e0a02 */
[----:B------:R-:W-:Y:S01]  /*2fa0*/  @!P1 IMAD.MOV R11, RZ, RZ, -R11 ;  /* 0x000000ffff0b9224 */ /* 0x000fe200078e0a0b */
[C---:B------:R-:W-:Y:S01]  /*2fb0*/  ISETP.GT.U32.AND P1, PT, R2.reuse, R9, PT ;  /* 0x000000090200720c */ /* 0x040fe20003f24070 */
[----:B------:R-:W-:Y:S01]  /*2fc0*/  IMAD.MOV R10, RZ, RZ, -R10 ;  /* 0x000000ffff0a7224 */ /* 0x000fe200078e0a0a */
[C---:B------:R-:W-:Y:S01]  /*2fd0*/  ISETP.GT.U32.AND P3, PT, R2.reuse, R7, PT ;  /* 0x000000070200720c */ /* 0x040fe20003f64070 */
[----:B------:R-:W-:Y:S01]  /*2fe0*/  @!P6 IMAD.MOV R5, RZ, RZ, -R5 ;  /* 0x000000ffff05e224 */ /* 0x000fe200078e0a05 */
[C---:B------:R-:W-:Y:S01]  /*2ff0*/  ISETP.GT.U32.AND P6, PT, R2.reuse, R13, PT ;  /* 0x0000000d0200720c */ /* 0x040fe20003fc4070 */
[----:B------:R-:W-:Y:S02]  /*3000*/  IMAD R25, R2, R10, R25 ;  /* 0x0000000a02197224 */ /* 0x000fe400078e0219 */
[----:B------:R-:W-:-:S04]  /*3010*/  IMAD.HI.U32 R12, R4, R29, RZ ;  /* 0x0000001d040c7227 */ /* 0x000fc800078e00ff */
[----:B------:R-:W-:Y:S02]  /*3020*/  IMAD.MOV R12, RZ, RZ, -R12 ;  /* 0x000000ffff0c7224 */ /* 0x000fe400078e0a0c */
[--C-:B------:R-:W-:Y:S02]  /*3030*/  @!P1 IMAD.IADD R9, R9, 0x1, -R2.reuse ;  /* 0x0000000109099824 */ /* 0x100fe400078e0a02 */
[--C-:B------:R-:W-:Y:S01]  /*3040*/  @!P3 IMAD.IADD R7, R7, 0x1, -R2.reuse ;  /* 0x000000010707b824 */ /* 0x100fe200078e0a02 */
[C---:B------:R-:W-:Y:S01]  /*3050*/  ISETP.GT.U32.AND P3, PT, R2.reuse, R25, PT ;  /* 0x000000190200720c */ /* 0x040fe20003f64070 */
[----:B------:R-:W-:Y:S01]  /*3060*/  @!P6 IMAD.IADD R13, R13, 0x1, -R2 ;  /* 0x000000010d0de824 */ /* 0x000fe200078e0a02 */
[C---:B------:R-:W-:Y:S01]  /*3070*/  ISETP.GT.U32.AND P1, PT, R2.reuse, R9, PT ;  /* 0x000000090200720c */ /* 0x040fe20003f24070 */
[----:B------:R-:W-:Y:S01]  /*3080*/  IMAD R27, R2, R12, R29 ;  /* 0x0000000c021b7224 */ /* 0x000fe200078e021d */
[----:B------:R-:W-:Y:S01]  /*3090*/  IABS R29, R8 ;  /* 0x00000008001d7213 */ /* 0x000fe20000000000 */
[----:B------:R-:W-:Y:S01]  /*30a0*/  IMAD.MOV.U32 R12, RZ, RZ, R13 ;  /* 0x000000ffff0c7224 */ /* 0x000fe200078e000d */
[----:B------:R-:W-:Y:S01]  /*30b0*/  ISETP.GE.AND P6, PT, R26, RZ, PT ;  /* 0x000000ff1a00720c */ /* 0x000fe20003fc6270 */
[----:B------:R-:W-:-:S04]  /*30c0*/  IMAD.HI.U32 R13, R4, R33, RZ ;  /* 0x00000021040d7227 */ /* 0x000fc800078e00ff */
[----:B------:R-:W-:Y:S01]  /*30d0*/  @!P2 IMAD.MOV R12, RZ, RZ, -R12 ;  /* 0x000000ffff0ca224 */ /* 0x000fe200078e0a0c */
[----:B------:R-:W-:Y:S01]  /*30e0*/  ISETP.GE.AND P2, PT, R8, RZ, PT ;  /* 0x000000ff0800720c */ /* 0x000fe20003f46270 */
[----:B------:R-:W-:Y:S02]  /*30f0*/  @!P3 IMAD.IADD R25, R25, 0x1, -R2 ;  /* 0x000000011919b824 */ /* 0x000fe400078e0a02 */
[----:B------:R-:W-:-:S03]  /*3100*/  IMAD.HI.U32 R8, R4, R29, RZ ;  /* 0x0000001d04087227 */ /* 0x000fc600078e00ff */
[C---:B------:R-:W-:Y:S01]  /*3110*/  ISETP.GT.U32.AND P3, PT, R2.reuse, R25, PT ;  /* 0x000000190200720c */ /* 0x040fe20003f64070 */
[----:B------:R-:W-:Y:S01]  /*3120*/  @!P1 IMAD.IADD R9, R9, 0x1, -R2 ;  /* 0x0000000109099824 */ /* 0x000fe200078e0a02 */
[C---:B------:R-:W-:Y:S01]  /*3130*/  ISETP.GT.U32.AND P1, PT, R2.reuse, R27, PT ;  /* 0x0000001b0200720c */ /* 0x040fe20003f24070 */
[----:B------:R-:W-:Y:S02]  /*3140*/  IMAD.MOV R8, RZ, RZ, -R8 ;  /* 0x000000ffff087224 */ /* 0x000fe400078e0a08 */
[----:B------:R-:W-:Y:S02]  /*3150*/  IMAD.MOV R26, RZ, RZ, -R13 ;  /* 0x000000ffff1a7224 */ /* 0x000fe400078e0a0d */
[----:B------:R-:W-:Y:S02]  /*3160*/  IMAD R13, R2, R8, R29 ;  /* 0x00000008020d7224 */ /* 0x000fe400078e021d */
[----:B------:R-:W-:-:S04]  /*3170*/  IMAD.HI.U32 R10, R4, R31, RZ ;  /* 0x0000001f040a7227 */ /* 0x000fc800078e00ff */
[--C-:B------:R-:W-:Y:S01]  /*3180*/  @!P3 IMAD.IADD R25, R25, 0x1, -R2.reuse ;  /* 0x000000011919b824 */ /* 0x100fe200078e0a02 */
[----:B------:R-:W-:Y:S01]  /*3190*/  ISETP.GT.U32.AND P3, PT, R2, R13, PT ;  /* 0x0000000d0200720c */ /* 0x000fe20003f64070 */
[----:B------:R-:W-:Y:S02]  /*31a0*/  @!P1 IMAD.IADD R27, R27, 0x1, -R2 ;  /* 0x000000011b1b9824 */ /* 0x000fe400078e0a02 */
[----:B------:R-:W-:-:S03]  /*31b0*/  IMAD.HI.U32 R24, R4, R35, RZ ;  /* 0x0000002304187227 */ /* 0x000fc600078e00ff */
[C---:B------:R-:W-:Y:S01]  /*31c0*/  ISETP.GT.U32.AND P1, PT, R2.reuse, R27, PT ;  /* 0x0000001b0200720c */ /* 0x040fe20003f24070 */
[----:B------:R-:W-:Y:S02]  /*31d0*/  IMAD.MOV R10, RZ, RZ, -R10 ;  /* 0x000000ffff0a7224 */ /* 0x000fe400078e0a0a */
[----:B------:R-:W-:Y:S02]  /*31e0*/  IMAD.MOV R24, RZ, RZ, -R24 ;  /* 0x000000ffff187224 */ /* 0x000fe400078e0a18 */
[C---:B------:R-:W-:Y:S02]  /*31f0*/  IMAD R29, R2.reuse, R10, R31 ;  /* 0x0000000a021d7224 */ /* 0x040fe400078e021f */
[--C-:B------:R-:W-:Y:S02]  /*3200*/  @!P3 IMAD.IADD R13, R13, 0x1, -R2.reuse ;  /* 0x000000010d0db824 */ /* 0x100fe400078e0a02 */
[C---:B------:R-:W-:Y:S02]  /*3210*/  IMAD R31, R2.reuse, R26, R33 ;  /* 0x0000001a021f7224 */ /* 0x040fe400078e0221 */
[C---:B------:R-:W-:Y:S01]  /*3220*/  IMAD R33, R2.reuse, R24, R35 ;  /* 0x0000001802217224 */ /* 0x040fe200078e0223 */
[----:B------:R-:W-:Y:S01]  /*3230*/  IABS R35, R36 ;  /* 0x0000002400237213 */ /* 0x000fe20000000000 */
[----:B------:R-:W-:Y:S01]  /*3240*/  @!P1 IMAD.IADD R27, R27, 0x1, -R2 ;  /* 0x000000011b1b9824 */ /* 0x000fe200078e0a02 */
[----:B------:R-:W-:Y:S01]  /*3250*/  ISETP.GT.U32.AND P3, PT, R2, R13, PT ;  /* 0x0000000d0200720c */ /* 0x000fe20003f64070 */
[----:B------:R-:W-:Y:S01]  /*3260*/  IMAD.HI.U32 R10, R4, R37, RZ ;  /* 0x00000025040a7227 */ /* 0x000fe200078e00ff */
[----:B------:R-:W-:-:S03]  /*3270*/  ISETP.GT.U32.AND P1, PT, R2, R29, PT ;  /* 0x0000001d0200720c */ /* 0x000fc60003f24070 */
[----:B------:R-:W-:-:S04]  /*3280*/  IMAD.HI.U32 R8, R4, R35, RZ ;  /* 0x0000002304087227 */ /* 0x000fc800078e00ff */
[----:B------:R-:W-:Y:S02]  /*3290*/  IMAD.MOV R8, RZ, RZ, -R8 ;  /* 0x000000ffff087224 */ /* 0x000fe400078e0a08 */
[----:B------:R-:W-:Y:S02]  /*32a0*/  IMAD.MOV R10, RZ, RZ, -R10 ;  /* 0x000000ffff0a7224 */ /* 0x000fe400078e0a0a */
[C---:B------:R-:W-:Y:S02]  /*32b0*/  IMAD R35, R2.reuse, R8, R35 ;  /* 0x0000000802237224 */ /* 0x040fe400078e0223 */
[----:B------:R-:W-:Y:S01]  /*32c0*/  @!P3 IMAD.IADD R13, R13, 0x1, -R2 ;  /* 0x000000010d0db824 */ /* 0x000fe200078e0a02 */
[----:B------:R-:W-:Y:S01]  /*32d0*/  ISETP.GT.U32.AND P3, PT, R2, R31, PT ;  /* 0x0000001f0200720c */ /* 0x000fe20003f64070 */
[----:B------:R-:W-:-:S04]  /*32e0*/  IMAD.HI.U32 R8, R4, R43, RZ ;  /* 0x0000002b04087227 */ /* 0x000fc800078e00ff */
[----:B------:R-:W-:Y:S01]  /*32f0*/  @!P1 IMAD.IADD R29, R29, 0x1, -R2 ;  /* 0x000000011d1d9824 */ /* 0x000fe200078e0a02 */
[C---:B------:R-:W-:Y:S01]  /*3300*/  ISETP.GT.U32.AND P1, PT, R2.reuse, R33, PT ;  /* 0x000000210200720c */ /* 0x040fe20003f24070 */
[----:B------:R-:W-:Y:S02]  /*3310*/  IMAD.MOV R8, RZ, RZ, -R8 ;  /* 0x000000ffff087224 */ /* 0x000fe400078e0a08 */
[C---:B------:R-:W-:Y:S02]  /*3320*/  IMAD R37, R2.reuse, R10, R37 ;  /* 0x0000000a02257224 */ /* 0x040fe400078e0225 */
[C---:B------:R-:W-:Y:S02]  /*3330*/  IMAD R43, R2.reuse, R8, R43 ;  /* 0x00000008022b7224 */ /* 0x040fe400078e022b */
[----:B------:R-:W-:Y:S02]  /*3340*/  IMAD.MOV.U32 R8, RZ, RZ, R7 ;  /* 0x000000ffff087224 */ /* 0x000fe400078e0007 */
[----:B------:R-:W-:Y:S01]  /*3350*/  @!P3 IMAD.IADD R31, R31, 0x1, -R2 ;  /* 0x000000011f1fb824 */ /* 0x000fe200078e0a02 */
[C---:B------:R-:W-:Y:S01]  /*3360*/  ISETP.GT.U32.AND P3, PT, R2.reuse, R35, PT ;  /* 0x000000230200720c */ /* 0x040fe20003f64070 */
[----:B------:R-:W-:Y:S01]  /*3370*/  @!P0 IMAD.MOV R8, RZ, RZ, -R8 ;  /* 0x000000ffff088224 */ /* 0x000fe200078e0a08 */
[----:B------:R-:W-:Y:S01]  /*3380*/  ISETP.GT.U32.AND P0, PT, R2, R29, PT ;  /* 0x0000001d0200720c */ /* 0x000fe20003f04070 */
[----:B------:R-:W-:-:S04]  /*3390*/  IMAD.HI.U32 R24, R4, R39, RZ ;  /* 0x0000002704187227 */ /* 0x000fc800078e00ff */
[----:B------:R-:W-:-:S04]  /*33a0*/  IMAD.HI.U32 R26, R4, R41, RZ ;  /* 0x00000029041a7227 */ /* 0x000fc800078e00ff */
[----:B------:R-:W-:Y:S01]  /*33b0*/  @!P1 IMAD.IADD R33, R33, 0x1, -R2 ;  /* 0x0000000121219824 */ /* 0x000fe200078e0a02 */
[C---:B------:R-:W-:Y:S01]  /*33c0*/  ISETP.GT.U32.AND P1, PT, R2.reuse, R37, PT ;  /* 0x000000250200720c */ /* 0x040fe20003f24070 */
[----:B------:R-:W-:Y:S02]  /*33d0*/  IMAD.MOV R24, RZ, RZ, -R24 ;  /* 0x000000ffff187224 */ /* 0x000fe400078e0a18 */
[----:B------:R-:W-:Y:S02]  /*33e0*/  IMAD.MOV R26, RZ, RZ, -R26 ;  /* 0x000000ffff1a7224 */ /* 0x000fe400078e0a1a */
[C---:B------:R-:W-:Y:S02]  /*33f0*/  IMAD R39, R2.reuse, R24, R39 ;  /* 0x0000001802277224 */ /* 0x040fe400078e0227 */
[C---:B------:R-:W-:Y:S02]  /*3400*/  IMAD R41, R2.reuse, R26, R41 ;  /* 0x0000001a02297224 */ /* 0x040fe400078e0229 */
[--C-:B------:R-:W-:Y:S01]  /*3410*/  @!P3 IMAD.IADD R35, R35, 0x1, -R2.reuse ;  /* 0x000000012323b824 */ /* 0x100fe200078e0a02 */
[C---:B------:R-:W-:Y:S01]  /*3420*/  ISETP.GT.U32.AND P3, PT, R2.reuse, R39, PT ;  /* 0x000000270200720c */ /* 0x040fe20003f64070 */
[----:B------:R-:W-:Y:S01]  /*3430*/  @!P0 IMAD.IADD R29, R29, 0x1, -R2 ;  /* 0x000000011d1d8824 */ /* 0x000fe200078e0a02 */
[----:B------:R-:W-:Y:S01]  /*3440*/  ISETP.GT.U32.AND P0, PT, R2, R41, PT ;  /* 0x000000290200720c */ /* 0x000fe20003f04070 */
[----:B------:R-:W-:-:S04]  /*3450*/  IMAD.HI.U32 R26, R4, R49, RZ ;  /* 0x00000031041a7227 */ /* 0x000fc800078e00ff */
[----:B------:R-:W-:Y:S01]  /*3460*/  @!P1 IMAD.IADD R37, R37, 0x1, -R2 ;  /* 0x0000000125259824 */ /* 0x000fe200078e0a02 */
[C---:B------:R-:W-:Y:S01]  /*3470*/  ISETP.GT.U32.AND P1, PT, R2.reuse, R33, PT ;  /* 0x000000210200720c */ /* 0x040fe20003f24070 */
[----:B------:R-:W-:Y:S01]  /*3480*/  @!P5 IMAD.MOV R9, RZ, RZ, -R9 ;  /* 0x000000ffff09d224 */ /* 0x000fe200078e0a09 */
[----:B------:R-:W-:Y:S01]  /*3490*/  ISETP.GT.U32.AND P5, PT, R2, R31, PT ;  /* 0x0000001f0200720c */ /* 0x000fe20003fa4070 */
[----:B------:R-:W-:-:S04]  /*34a0*/  IMAD.HI.U32 R10, R4, R45, RZ ;  /* 0x0000002d040a7227 */ /* 0x000fc800078e00ff */
        /* <DEDUP_REMOVED lines=9> */
[----:B------:R-:W-:Y:S01]  /*3540*/  @!P6 IMAD.MOV R27, RZ, RZ, -R27 ;  /* 0x000000ffff1be224 */ /* 0x000fe200078e0a1b */
[----:B------:R-:W-:Y:S01]  /*3550*/  ISETP.GT.U32.AND P6, PT, R2, R37, PT ;  /* 0x000000250200720c */ /* 0x000fe20003fc4070 */
[----:B------:R-:W-:-:S04]  /*3560*/  IMAD.HI.U32 R4, R4, R51, RZ ;  /* 0x0000003304047227 */ /* 0x000fc800078e00ff */
[--C-:B------:R-:W-:Y:S01]  /*3570*/  @!P5 IMAD.IADD R31, R31, 0x1, -R2.reuse ;  /* 0x000000011f1fd824 */ /* 0x100fe200078e0a02 */
[C---:B------:R-:W-:Y:S01]  /*3580*/  ISETP.GT.U32.AND P5, PT, R2.reuse, R43, PT ;  /* 0x0000002b0200720c */ /* 0x040fe20003fa4070 */
[----:B------:R-:W-:Y:S01]  /*3590*/  @!P1 IMAD.IADD R33, R33, 0x1, -R2 ;  /* 0x0000000121219824 */ /* 0x000fe200078e0a02 */
[C---:B------:R-:W-:Y:S01]  /*35a0*/  ISETP.GT.U32.AND P1, PT, R2.reuse, R45, PT ;  /* 0x0000002d0200720c */ /* 0x040fe20003f24070 */
[----:B------:R-:W-:Y:S02]  /*35b0*/  IMAD.MOV R4, RZ, RZ, -R4 ;  /* 0x000000ffff047224 */ /* 0x000fe400078e0a04 */
[----:B------:R-:W-:Y:S02]  /*35c0*/  IMAD.MOV R24, RZ, RZ, -R24 ;  /* 0x000000ffff187224 */ /* 0x000fe400078e0a18 */
[C---:B------:R-:W-:Y:S01]  /*35d0*/  IMAD R51, R2.reuse, R4, R51 ;  /* 0x0000000402337224 */ /* 0x040fe200078e0233 */
[----:B------:R-:W-:Y:S01]  /*35e0*/  IABS R4, R54 ;  /* 0x0000003600047213 */ /* 0x000fe20000000000 */
[----:B------:R-:W-:-:S02]  /*35f0*/  IMAD R47, R2, R24, R47 ;  /* 0x00000018022f7224 */ /* 0x000fc400078e022f */
[--C-:B------:R-:W-:Y:S01]  /*3600*/  @!P3 IMAD.IADD R35, R35, 0x1, -R2.reuse ;  /* 0x000000012323b824 */ /* 0x100fe200078e0a02 */
[C---:B------:R-:W-:Y:S01]  /*3610*/  ISETP.GT.U32.AND P3, PT, R2.reuse, R51, PT ;  /* 0x000000330200720c */ /* 0x040fe20003f64070 */
[--C-:B------:R-:W-:Y:S01]  /*3620*/  @!P0 IMAD.IADD R49, R49, 0x1, -R2.reuse ;  /* 0x0000000131318824 */ /* 0x100fe200078e0a02 */
[C---:B------:R-:W-:Y:S01]  /*3630*/  ISETP.GT.U32.AND P0, PT, R2.reuse, R41, PT ;  /* 0x000000290200720c */ /* 0x040fe20003f04070 */
[----:B------:R-:W-:Y:S01]  /*3640*/  @!P6 IMAD.IADD R37, R37, 0x1, -R2 ;  /* 0x000000012525e824 */ /* 0x000fe200078e0a02 */
[----:B------:R-:W-:Y:S01]  /*3650*/  ISETP.GT.U32.AND P6, PT, R2, R47, PT ;  /* 0x0000002f0200720c */ /* 0x000fe20003fc4070 */
[----:B------:R-:W-:-:S04]  /*3660*/  IMAD.HI.U32 R28, R28, R4, RZ ;  /* 0x000000041c1c7227 */ /* 0x000fc800078e00ff */
[--C-:B------:R-:W-:Y:S01]  /*3670*/  @!P5 IMAD.IADD R43, R43, 0x1, -R2.reuse ;  /* 0x000000012b2bd824 */ /* 0x100fe200078e0a02 */
[----:B------:R-:W-:Y:S01]  /*3680*/  ISETP.GE.AND P5, PT, R32, RZ, PT ;  /* 0x000000ff2000720c */ /* 0x000fe20003fa6270 */
[----:B------:R-:W-:Y:S01]  /*3690*/  @!P1 IMAD.IADD R45, R45, 0x1, -R2 ;  /* 0x000000012d2d9824 */ /* 0x000fe200078e0a02 */
[----:B------:R-:W-:Y:S01]  /*36a0*/  ISETP.GE.AND P1, PT, R34, RZ, PT ;  /* 0x000000ff2200720c */ /* 0x000fe20003f26270 */
[----:B------:R-:W-:Y:S02]  /*36b0*/  IMAD.MOV.U32 R242, RZ, RZ, R13 ;  /* 0x000000fffff27224 */ /* 0x000fe400078e000d */
[----:B------:R-:W-:Y:S02]  /*36c0*/  IMAD.MOV R28, RZ, RZ, -R28 ;  /* 0x000000ffff1c7224 */ /* 0x000fe400078e0a1c */
[----:B------:R-:W-:Y:S01]  /*36d0*/  @!P2 IMAD.MOV R242, RZ, RZ, -R242 ;  /* 0x000000fffff2a224 */ /* 0x000fe200078e0af2 */
[C---:B------:R-:W-:Y:S01]  /*36e0*/  ISETP.GT.U32.AND P2, PT, R2.reuse, R43, PT ;  /* 0x0000002b0200720c */ /* 0x040fe20003f44070 */
[----:B------:R-:W-:Y:S01]  /*36f0*/  @!P4 IMAD.MOV R25, RZ, RZ, -R25 ;  /* 0x000000ffff19c224 */ /* 0x000fe200078e0a19 */
[----:B------:R-:W-:Y:S01]  /*3700*/  ISETP.GT.U32.AND P4, PT, R2, R39, PT ;  /* 0x000000270200720c */ /* 0x000fe20003f84070 */
[----:B------:R-:W-:-:S02]  /*3710*/  IMAD R4, R53, R28, R4 ;  /* 0x0000001c35047224 */ /* 0x000fc400078e0204 */
[--C-:B------:R-:W-:Y:S01]  /*3720*/  @!P3 IMAD.IADD R51, R51, 0x1, -R2.reuse ;  /* 0x000000013333b824 */ /* 0x100fe200078e0a02 */
[----:B------:R-:W-:Y:S01]  /*3730*/  ISETP.GE.AND P3, PT, R36, RZ, PT ;  /* 0x000000ff2400720c */ /* 0x000fe20003f66270 */
[--C-:B------:R-:W-:Y:S01]  /*3740*/  @!P0 IMAD.IADD R41, R41, 0x1, -R2.reuse ;  /* 0x0000000129298824 */ /* 0x100fe200078e0a02 */
[----:B------:R-:W-:Y:S01]  /*3750*/  ISETP.GT.U32.AND P0, PT, R53, R4, PT ;  /* 0x000000043500720c */ /* 0x000fe20003f04070 */
[--C-:B------:R-:W-:Y:S01]  /*3760*/  @!P6 IMAD.IADD R47, R47, 0x1, -R2.reuse ;  /* 0x000000012f2fe824 */ /* 0x100fe200078e0a02 */
[----:B------:R-:W-:Y:S01]  /*3770*/  ISETP.GE.AND P6, PT, R38, RZ, PT ;  /* 0x000000ff2600720c */ /* 0x000fe20003fc6270 */
[----:B------:R-:W-:Y:S01]  /*3780*/  @!P1 IMAD.MOV R33, RZ, RZ, -R33 ;  /* 0x000000ffff219224 */ /* 0x000fe200078e0a21 */
[----:B------:R-:W-:Y:S01]  /*3790*/  ISETP.GT.U32.AND P1, PT, R2, R51, PT ;  /* 0x000000330200720c */ /* 0x000fe20003f24070 */
[--C-:B------:R-:W-:Y:S01]  /*37a0*/  @!P2 IMAD.IADD R43, R43, 0x1, -R2.reuse ;  /* 0x000000012b2ba824 */ /* 0x100fe200078e0a02 */
[----:B------:R-:W-:Y:S01]  /*37b0*/  ISETP.GE.AND P2, PT, R40, RZ, PT ;  /* 0x000000ff2800720c */ /* 0x000fe20003f46270 */
[----:B------:R-:W-:Y:S01]  /*37c0*/  @!P4 IMAD.IADD R39, R39, 0x1, -R2 ;  /* 0x000000012727c824 */ /* 0x000fe200078e0a02 */
[----:B------:R-:W-:Y:S01]  /*37d0*/  ISETP.GE.AND P4, PT, R30, RZ, PT ;  /* 0x000000ff1e00720c */ /* 0x000fe20003f86270 */
[----:B------:R-:W-:Y:S01]  /*37e0*/  @!P5 IMAD.MOV R31, RZ, RZ, -R31 ;  /* 0x000000ffff1fd224 */ /* 0x000fe200078e0a1f */
[----:B------:R-:W-:Y:S01]  /*37f0*/  ISETP.GE.AND P5, PT, R3, RZ, PT ;  /* 0x000000ff0300720c */ /* 0x000fe20003fa6270 */
[----:B------:R-:W-:Y:S01]  /*3800*/  @!P3 IMAD.MOV R35, RZ, RZ, -R35 ;  /* 0x000000ffff23b224 */ /* 0x000fe200078e0a23 */
[----:B------:R-:W-:Y:S01]  /*3810*/  SHF.R.S32.HI R3, RZ, 0x1f, R186 ;  /* 0x0000001fff037819 */ /* 0x000fe200000114ba */
[----:B------:R-:W-:Y:S01]  /*3820*/  @!P0 IMAD.IADD R4, R4, 0x1, -R53 ;  /* 0x0000000104048824 */ /* 0x000fe200078e0a35 */
[----:B------:R-:W-:Y:S01]  /*3830*/  LOP3.LUT P0, RZ, R52, 0x40, RZ, 0xc0, !PT ;  /* 0x0000004034ff7812 */ /* 0x000fe2000780c0ff */
[----:B------:R-:W-:Y:S01]  /*3840*/  @!P6 IMAD.MOV R37, RZ, RZ, -R37 ;  /* 0x000000ffff25e224 */ /* 0x000fe200078e0a25 */
[----:B------:R-:W-:Y:S01]  /*3850*/  ISETP.GT.U32.AND P6, PT, R2, R49, PT ;  /* 0x000000310200720c */ /* 0x000fe20003fc4070 */
[--C-:B------:R-:W-:Y:S01]  /*3860*/  @!P1 IMAD.IADD R51, R51, 0x1, -R2.reuse ;  /* 0x0000000133339824 */ /* 0x100fe200078e0a02 */
[----:B------:R-:W-:Y:S01]  /*3870*/  LEA.HI R186, R3, R186, RZ, 0x5 ;  /* 0x000000ba03ba7211 */ /* 0x000fe200078f28ff */
[----:B------:R-:W-:Y:S01]  /*3880*/  @!P2 IMAD.MOV R39, RZ, RZ, -R39 ;  /* 0x000000ffff27a224 */ /* 0x000fe200078e0a27 */
[----:B------:R-:W-:Y:S01]  /*3890*/  ISETP.GE.AND P1, PT, R44, RZ, PT ;  /* 0x000000ff2c00720c */ /* 0x000fe20003f26270 */
[----:B------:R-:W-:Y:S01]  /*38a0*/  @!P4 IMAD.MOV R29, RZ, RZ, -R29 ;  /* 0x000000ffff1dc224 */ /* 0x000fe200078e0a1d */
[----:B------:R-:W-:Y:S01]  /*38b0*/  SEL R3, RZ, 0x90, !P0 ;  /* 0x00000090ff037807 */ /* 0x000fe20004000000 */
[----:B------:R-:W-:Y:S01]  /*38c0*/  IMAD.SHL.U32 R7, R52, 0x2, RZ ;  /* 0x0000000234077824 */ /* 0x000fe200078e00ff */
[----:B------:R-:W-:Y:S01]  /*38d0*/  ISETP.GE.AND P0, PT, R50, RZ, PT ;  /* 0x000000ff3200720c */ /* 0x000fe20003f06270 */
[----:B------:R-:W-:Y:S01]  /*38e0*/  IMAD.SHL.U32 R24, R52, 0x8, RZ ;  /* 0x0000000834187824 */ /* 0x000fe200078e00ff */
[----:B------:R-:W-:Y:S01]  /*38f0*/  ISETP.GT.U32.AND P2, PT, R53, R4, PT ;  /* 0x000000043500720c */ /* 0x000fe20003f44070 */
[----:B------:R-:W-:Y:S01]  /*3900*/  @!P5 IMAD.MOV R51, RZ, RZ, -R51 ;  /* 0x000000ffff33d224 */ /* 0x000fe200078e0a33 */
[C---:B------:R-:W-:Y:S01]  /*3910*/  ISETP.GT.U32.AND P4, PT, R2.reuse, R45, PT ;  /* 0x0000002d0200720c */ /* 0x040fe20003f84070 */
[----:B------:R-:W-:Y:S01]  /*3920*/  @!P6 IMAD.IADD R49, R49, 0x1, -R2 ;  /* 0x000000013131e824 */ /* 0x000fe200078e0a02 */
[----:B------:R-:W-:-:S02]  /*3930*/  ISETP.GT.U32.AND P3, PT, R2, R47, PT ;  /* 0x0000002f0200720c */ /* 0x000fc40003f64070 */
[----:B------:R-:W-:Y:S01]  /*3940*/  ISETP.GE.AND P6, PT, R48, RZ, PT ;  /* 0x000000ff3000720c */ /* 0x000fe20003fc6270 */
[----:B------:R-:W-:Y:S01]  /*3950*/  @!P1 IMAD.MOV R43, RZ, RZ, -R43 ;  /* 0x000000ffff2b9224 */ /* 0x000fe200078e0a2b */
[----:B------:R-:W-:Y:S02]  /*3960*/  ISETP.GE.AND P1, PT, R54, RZ, PT ;  /* 0x000000ff3600720c */ /* 0x000fe40003f26270 */
[----:B------:R-:W-:Y:S01]  /*3970*/  LOP3.LUT R24, R24, 0x30, R7, 0x48, !PT ;  /* 0x0000003018187812 */ /* 0x000fe200078e4807 */
[----:B------:R-:W-:Y:S01]  /*3980*/  @!P0 IMAD.MOV R49, RZ, RZ, -R49 ;  /* 0x000000ffff318224 */ /* 0x000fe200078e0a31 */
[----:B------:R-:W-:Y:S01]  /*3990*/  ISETP.NE.AND P0, PT, RZ, c[0x0][0x178], PT ;  /* 0x00005e00ff007a0c */ /* 0x000fe20003f05270 */
[----:B------:R-:W-:Y:S01]  /*39a0*/  @!P2 IMAD.IADD R4, R4, 0x1, -R53 ;  /* 0x000000010404a824 */ /* 0x000fe200078e0a35 */
[----:B------:R-:W-:Y:S01]  /*39b0*/  ISETP.NE.AND P2, PT, RZ, c[0x0][0x17c], PT ;  /* 0x00005f00ff007a0c */ /* 0x000fe20003f45270 */
[--C-:B------:R-:W-:Y:S01]  /*39c0*/  @!P4 IMAD.IADD R45, R45, 0x1, -R2.reuse ;  /* 0x000000012d2dc824 */ /* 0x100fe200078e0a02 */
[----:B------:R-:W-:Y:S01]  /*39d0*/  ISETP.GE.AND P4, PT, R42, RZ, PT ;  /* 0x000000ff2a00720c */ /* 0x000fe20003f86270 */
[----:B------:R-:W-:Y:S01]  /*39e0*/  @!P3 IMAD.IADD R47, R47, 0x1, -R2 ;  /* 0x000000012f2fb824 */ /* 0x000fe200078e0a02 */
[----:B------:R-:W-:-:S02]  /*39f0*/  LOP3.LUT R2, R52, 0x7, RZ, 0xc0, !PT ;  /* 0x0000000734027812 */ /* 0x000fc400078ec0ff */
[C---:B------:R-:W-:Y:S01]  /*3a00*/  SEL R59, R251.reuse, R59, !P2 ;  /* 0x0000003bfb3b7207 */ /* 0x040fe20005000000 */
[----:B------:R-:W-:Y:S01]  /*3a10*/  @!P1 IMAD.MOV R4, RZ, RZ, -R4 ;  /* 0x000000ffff049224 */ /* 0x000fe200078e0a04 */
[----:B------:R-:W-:Y:S01]  /*3a20*/  ISETP.GE.AND P3, PT, R46, RZ, PT ;  /* 0x000000ff2e00720c */ /* 0x000fe20003f66270 */
[C---:B------:R-:W-:Y:S01]  /*3a30*/  IMAD R10, R2.reuse, 0x90, RZ ;  /* 0x00000090020a7824 */ /* 0x040fe200078e02ff */
[C---:B------:R-:W-:Y:S01]  /*3a40*/  SEL R191, R251.reuse, R191, !P2 ;  /* 0x000000bffbbf7207 */ /* 0x040fe20005000000 */
[----:B------:R-:W-:Y:S01]  /*3a50*/  IMAD R13, R2, 0x4, R55 ;  /* 0x00000004020d7824 */ /* 0x000fe200078e0237 */
[----:B------:R-:W-:Y:S01]  /*3a60*/  SEL R58, R251, R58, !P2 ;  /* 0x0000003afb3a7207 */ /* 0x000fe20005000000 */
[----:B------:R-:W-:Y:S01]  /*3a70*/  IMAD R59, R59, c[0x0][0x190], RZ ;  /* 0x000064003b3b7a24 */ /* 0x000fe200078e02ff */
[----:B------:R-:W-:Y:S01]  /*3a80*/  @!P0 LOP3.LUT R4, RZ, c[0x0][0x178], RZ, 0x33, !PT ;  /* 0x00005e00ff048a12 */ /* 0x000fe200078e33ff */
[----:B------:R-:W-:Y:S01]  /*3a90*/  IMAD R191, R191, c[0x0][0x190], RZ ;  /* 0x00006400bfbf7a24 */ /* 0x000fe200078e02ff */
[----:B------:R-:W-:Y:S01]  /*3aa0*/  SEL R188, R251, R188, !P2 ;  /* 0x000000bcfbbc7207 */ /* 0x000fe20005000000 */
[----:B------:R-:W-:Y:S01]  /*3ab0*/  IMAD R58, R58, c[0x0][0x190], RZ ;  /* 0x000064003a3a7a24 */ /* 0x000fe200078e02ff */
[----:B------:R-:W-:Y:S01]  /*3ac0*/  LOP3.LUT R10, R10, 0x10, R7, 0x78, !PT ;  /* 0x000000100a0a7812 */ /* 0x000fe200078e7807 */
[----:B------:R-:W-:Y:S01]  /*3ad0*/  IMAD.U32 R7, R13, 0x10, R24 ;  /* 0x000000100d077824 */ /* 0x000fe200078e0018 */
[----:B------:R-:W-:Y:S01]  /*3ae0*/  SEL R13, R251, R5, !P2 ;  /* 0x00000005fb0d7207 */ /* 0x000fe20005000000 */
[----:B------:R-:W-:Y:S01]  /*3af0*/  IMAD R5, R4, c[0x0][0x184], RZ ;  /* 0x0000610004057a24 */ /* 0x000fe200078e02ff */
[----:B------:R-:W-:Y:S01]  /*3b00*/  LEA R70, P1, R59, c[0x0][0x168], 0x1 ;  /* 0x00005a003b467a11 */ /* 0x000fe200078208ff */
[----:B------:R-:W-:Y:S01]  /*3b10*/  IMAD R188, R188, c[0x0][0x190], RZ ;  /* 0x00006400bcbc7a24 */ /* 0x000fe200078e02ff */
[C---:B------:R-:W-:Y:S01]  /*3b20*/  SEL R194, R251.reuse, R194, !P2 ;  /* 0x000000c2fbc27207 */ /* 0x040fe20005000000 */
[----:B------:R-:W-:Y:S01]  /*3b30*/  @!P3 IMAD.MOV R45, RZ, RZ, -R45 ;  /* 0x000000ffff2db224 */ /* 0x000fe200078e0a2d */
[C---:B------:R-:W-:Y:S01]  /*3b40*/  SEL R57, R251.reuse, R57, !P2 ;  /* 0x00000039fb397207 */ /* 0x040fe20005000000 */
[----:B------:R-:W-:Y:S01]  /*3b50*/  @!P4 IMAD.MOV R41, RZ, RZ, -R41 ;  /* 0x000000ffff29c224 */ /* 0x000fe200078e0a29 */
[----:B------:R-:W-:Y:S01]  /*3b60*/  SEL R189, R251, R189, !P2 ;  /* 0x000000bdfbbd7207 */ /* 0x000fe20005000000 */
[----:B------:R-:W-:Y:S01]  /*3b70*/  @!P6 IMAD.MOV R47, RZ, RZ, -R47 ;  /* 0x000000ffff2fe224 */ /* 0x000fe200078e0a2f */
[----:B------:R-:W-:Y:S01]  /*3b80*/  LEA R71, P3, R191, c[0x0][0x168], 0x1 ;  /* 0x00005a00bf477a11 */ /* 0x000fe200078608ff */
[----:B------:R1:W-:Y:S01]  /*3b90*/  STL [R1+0xac], R70 ;  /* 0x0000ac4601007387 */ /* 0x0003e20000100800 */
[----:B------:R-:W-:Y:S01]  /*3ba0*/  IMAD R194, R194, c[0x0][0x190], RZ ;  /* 0x00006400c2c27a24 */ /* 0x000fe200078e02ff */
[----:B------:R-:W-:Y:S01]  /*3bb0*/  LEA R4, P6, R5, c[0x0][0x160], 0x1 ;  /* 0x0000580005047a11 */ /* 0x000fe200078c08ff */
[----:B------:R-:W-:Y:S01]  /*3bc0*/  IMAD R57, R57, c[0x0][0x190], RZ ;  /* 0x0000640039397a24 */ /* 0x000fe200078e02ff */
[----:B------:R-:W-:Y:S01]  /*3bd0*/  LEA R252, P0, R188, c[0x0][0x168], 0x1 ;  /* 0x00005a00bcfc7a11 */ /* 0x000fe200078008ff */
[----:B------:R-:W-:Y:S01]  /*3be0*/  IMAD R189, R189, c[0x0][0x190], RZ ;  /* 0x00006400bdbd7a24 */ /* 0x000fe200078e02ff */
[C---:B------:R-:W-:Y:S01]  /*3bf0*/  SEL R197, R251.reuse, R197, !P2 ;  /* 0x000000c5fbc57207 */ /* 0x040fe20005000000 */
[----:B------:R2:W-:Y:S01]  /*3c00*/  STL [R1+0x4], R71 ;  /* 0x0000044701007387 */ /* 0x0005e20000100800 */
[----:B------:R-:W-:Y:S01]  /*3c10*/  SEL R56, R251, R56, !P2 ;  /* 0x00000038fb387207 */ /* 0x000fe20005000000 */
[----:B------:R-:W-:Y:S01]  /*3c20*/  IMAD R13, R13, c[0x0][0x190], RZ ;  /* 0x000064000d0d7a24 */ /* 0x000fe200078e02ff */
[----:B-1----:R-:W-:Y:S01]  /*3c30*/  LEA R70, P4, R58, c[0x0][0x168], 0x1 ;  /* 0x00005a003a467a11 */ /* 0x002fe200078808ff */
[----:B------:R-:W-:Y:S01]  /*3c40*/  IMAD R197, R197, c[0x0][0x190], RZ ;  /* 0x00006400c5c57a24 */ /* 0x000fe200078e02ff */
[----:B------:R-:W-:Y:S01]  /*3c50*/  LOP3.LUT R185, R10, 0x400, R185, 0xf8, !PT ;  /* 0x000004000ab97812 */ /* 0x000fe200078ef8b9 */
[----:B------:R-:W-:Y:S01]  /*3c60*/  IMAD R56, R56, c[0x0][0x190], RZ ;  /* 0x0000640038387a24 */ /* 0x000fe200078e02ff */
[C---:B------:R-:W-:Y:S01]  /*3c70*/  SEL R192, R251.reuse, R192, !P2 ;  /* 0x000000c0fbc07207 */ /* 0x040fe20005000000 */
[----:B------:R1:W-:Y:S01]  /*3c80*/  STL [R1+0xb0], R70 ;  /* 0x0000b04601007387 */ /* 0x0003e20000100800 */
[C---:B------:R-:W-:Y:S01]  /*3c90*/  SEL R238, R251.reuse, R11, !P2 ;  /* 0x0000000bfbee7207 */ /* 0x040fe20005000000 */
[----:B0-----:R-:W-:Y:S01]  /*3ca0*/  CS2R R54, SRZ ;  /* 0x0000000000367805 */ /* 0x001fe2000001ff00 */
[C---:B------:R-:W-:Y:S01]  /*3cb0*/  SEL R229, R251.reuse, R8, !P2 ;  /* 0x00000008fbe57207 */ /* 0x040fe20005000000 */
[----:B------:R-:W-:Y:S01]  /*3cc0*/  IMAD R192, R192, c[0x0][0x190], RZ ;  /* 0x00006400c0c07a24 */ /* 0x000fe200078e02ff */
[----:B------:R-:W-:Y:S01]  /*3cd0*/  SEL R240, R251, R9, !P2 ;  /* 0x00000009fbf07207 */ /* 0x000fe20005000000 */
[----:B------:R-:W-:Y:S01]  /*3ce0*/  IMAD R238, R238, c[0x0][0x190], RZ ;  /* 0x00006400eeee7a24 */ /* 0x000fe200078e02ff */
[----:B------:R-:W-:Y:S01]  /*3cf0*/  LEA.HI.X.SX32 R5, R5, c[0x0][0x164], 0x1, P6 ;  /* 0x0000590005057a11 */ /* 0x000fe200030f0eff */
[----:B------:R-:W-:Y:S01]  /*3d00*/  IMAD R229, R229, c[0x0][0x190], RZ ;  /* 0x00006400e5e57a24 */ /* 0x000fe200078e02ff */
[C---:B------:R-:W-:Y:S01]  /*3d10*/  SEL R195, R251.reuse, R195, !P2 ;  /* 0x000000c3fbc37207 */ /* 0x040fe20005000000 */
[----:B------:R-:W-:Y:S01]  /*3d20*/  IMAD R240, R240, c[0x0][0x190], RZ ;  /* 0x00006400f0f07a24 */ /* 0x000fe200078e02ff */
[----:B------:R-:W-:-:S02]  /*3d30*/  SEL R198, R251, R198, !P2 ;  /* 0x000000c6fbc67207 */ /* 0x000fc40005000000 */
[----:B------:R-:W-:Y:S01]  /*3d40*/  SEL R200, R251, R200, !P2 ;  /* 0x000000c8fbc87207 */ /* 0x000fe20005000000 */
[----:B------:R-:W-:Y:S01]  /*3d50*/  IMAD R195, R195, c[0x0][0x190], RZ ;  /* 0x00006400c3c37a24 */ /* 0x000fe200078e02ff */
[C---:B------:R-:W-:Y:S01]  /*3d60*/  SEL R23, R251.reuse, R23, !P2 ;  /* 0x00000017fb177207 */ /* 0x040fe20005000000 */
[----:B------:R-:W-:Y:S01]  /*3d70*/  IMAD R198, R198, c[0x0][0x190], RZ ;  /* 0x00006400c6c67a24 */ /* 0x000fe200078e02ff */
[C---:B------:R-:W-:Y:S01]  /*3d80*/  SEL R201, R251.reuse, R201, !P2 ;  /* 0x000000c9fbc97207 */ /* 0x040fe20005000000 */
[----:B------:R-:W-:Y:S01]  /*3d90*/  IMAD R200, R200, c[0x0][0x190], RZ ;  /* 0x00006400c8c87a24 */ /* 0x000fe200078e02ff */
[----:B------:R-:W-:Y:S01]  /*3da0*/  SEL R203, R251, R203, !P2 ;  /* 0x000000cbfbcb7207 */ /* 0x000fe20005000000 */
[----:B------:R-:W-:Y:S01]  /*3db0*/  IMAD R23, R23, c[0x0][0x190], RZ ;  /* 0x0000640017177a24 */ /* 0x000fe200078e02ff */
[----:B------:R-:W-:Y:S01]  /*3dc0*/  SEL R22, R251, R22, !P2 ;  /* 0x00000016fb167207 */ /* 0x000fe20005000000 */
[----:B------:R-:W-:Y:S01]  /*3dd0*/  IMAD R201, R201, c[0x0][0x190], RZ ;  /* 0x00006400c9c97a24 */ /* 0x000fe200078e02ff */
[----:B------:R-:W-:Y:S01]  /*3de0*/  SEL R204, R251, R204, !P2 ;  /* 0x000000ccfbcc7207 */ /* 0x000fe20005000000 */
[----:B------:R-:W-:Y:S01]  /*3df0*/  IMAD R203, R203, c[0x0][0x190], RZ ;  /* 0x00006400cbcb7a24 */ /* 0x000fe200078e02ff */
[C---:B------:R-:W-:Y:S01]  /*3e00*/  SEL R206, R251.reuse, R206, !P2 ;  /* 0x000000cefbce7207 */ /* 0x040fe20005000000 */
        /* <DEDUP_REMOVED lines=43> */
[C---:B------:R-:W-:Y:S01]  /*40c0*/  SEL R14, R251.reuse, R14, !P2 ;  /* 0x0000000efb0e7207 */ /* 0x040fe20005000000 */
        /* <DEDUP_REMOVED lines=37> */
[----:B--2---:R-:W-:Y:S01]  /*4320*/  LEA R71, P6, R194, c[0x0][0x168], 0x1 ;  /* 0x00005a00c2477a11 */ /* 0x004fe200078c08ff */
[----:B------:R-:W-:Y:S01]  /*4330*/  IMAD R249, R249, c[0x0][0x190], RZ ;  /* 0x00006400f9f97a24 */ /* 0x000fe200078e02ff */
[----:B------:R-:W-:Y:S01]  /*4340*/  LEA.HI.X.SX32 R188, R188, c[0x0][0x16c], 0x1, P0 ;  /* 0x00005b00bcbc7a11 */ /* 0x000fe200000f0eff */
[----:B------:R-:W-:Y:S01]  /*4350*/  IMAD R250, R250, c[0x0][0x190], RZ ;  /* 0x00006400fafa7a24 */ /* 0x000fe200078e02ff */
[----:B------:R-:W-:Y:S01]  /*4360*/  SEL R251, R251, R51, !P2 ;  /* 0x00000033fbfb7207 */ /* 0x000fe20005000000 */
[----:B------:R-:W-:Y:S01]  /*4370*/  STL [R1+0xc], R71 ;  /* 0x00000c4701007387 */ /* 0x000fe20000100800 */
[----:B-1----:R-:W-:Y:S01]  /*4380*/  LEA R70, P0, R57, c[0x0][0x168], 0x1 ;  /* 0x00005a0039467a11 */ /* 0x002fe200078008ff */
[----:B------:R-:W-:Y:S01]  /*4390*/  CS2R R40, SRZ ;  /* 0x0000000000287805 */ /* 0x000fe2000001ff00 */
[----:B------:R-:W-:Y:S01]  /*43a0*/  LEA R190, P2, R189, c[0x0][0x168], 0x1 ;  /* 0x00005a00bdbe7a11 */ /* 0x000fe200078408ff */
[----:B------:R-:W-:Y:S01]  /*43b0*/  IMAD R251, R251, c[0x0][0x190], RZ ;  /* 0x00006400fbfb7a24 */ /* 0x000fe200078e02ff */
[----:B------:R-:W-:Y:S01]  /*43c0*/  LEA.HI.X.SX32 R59, R59, c[0x0][0x16c], 0x1, P1 ;  /* 0x00005b003b3b7a11 */ /* 0x000fe200008f0eff */
[----:B------:R0:W-:Y:S01]  /*43d0*/  STL [R1+0xb4], R70 ;  /* 0x0000b44601007387 */ /* 0x0001e20000100800 */
[----:B------:R-:W-:Y:S01]  /*43e0*/  LEA.HI.X.SX32 R189, R189, c[0x0][0x16c], 0x1, P2 ;  /* 0x00005b00bdbd7a11 */ /* 0x000fe200010f0eff */
[----:B------:R-:W-:Y:S01]  /*43f0*/  CS2R R42, SRZ ;  /* 0x00000000002a7805 */ /* 0x000fe2000001ff00 */
[----:B------:R-:W-:Y:S01]  /*4400*/  LEA.HI.X.SX32 R191, R191, c[0x0][0x16c], 0x1, P3 ;  /* 0x00005b00bfbf7a11 */ /* 0x000fe200018f0eff */
[----:B------:R1:W-:Y:S01]  /*4410*/  STL [R1], R59 ;  /* 0x0000003b01007387 */ /* 0x0003e20000100800 */
[----:B------:R-:W-:Y:S01]  /*4420*/  LEA R193, P5, R192, c[0x0][0x168], 0x1 ;  /* 0x00005a00c0c17a11 */ /* 0x000fe200078a08ff */
[----:B------:R-:W-:Y:S01]  /*4430*/  CS2R R36, SRZ ;  /* 0x0000000000247805 */ /* 0x000fe2000001ff00 */
[----:B------:R-:W-:Y:S01]  /*4440*/  LEA.HI.X.SX32 R58, R58, c[0x0][0x16c], 0x1, P4 ;  /* 0x00005b003a3a7a11 */ /* 0x000fe200020f0eff */
[----:B------:R-:W-:Y:S01]  /*4450*/  CS2R R38, SRZ ;  /* 0x0000000000267805 */ /* 0x000fe2000001ff00 */
[----:B------:R-:W-:Y:S01]  /*4460*/  LEA.HI.X.SX32 R192, R192, c[0x0][0x16c], 0x1, P5 ;  /* 0x00005b00c0c07a11 */ /* 0x000fe200028f0eff */
[----:B------:R-:W-:Y:S01]  /*4470*/  CS2R R32, SRZ ;  /* 0x0000000000207805 */ /* 0x000fe2000001ff00 */
[----:B0-----:R-:W-:Y:S01]  /*4480*/  LEA R70, P2, R197, c[0x0][0x168], 0x1 ;  /* 0x00005a00c5467a11 */ /* 0x001fe200078408ff */
[----:B------:R-:W-:Y:S01]  /*4490*/  CS2R R34, SRZ ;  /* 0x0000000000227805 */ /* 0x000fe2000001ff00 */
[----:B------:R-:W-:Y:S01]  /*44a0*/  LEA.HI.X.SX32 R194, R194, c[0x0][0x16c], 0x1, P6 ;  /* 0x00005b00c2c27a11 */ /* 0x000fe200030f0eff */
[----:B------:R-:W-:Y:S01]  /*44b0*/  CS2R R28, SRZ ;  /* 0x00000000001c7805 */ /* 0x000fe2000001ff00 */
[----:B-1----:R-:W-:Y:S01]  /*44c0*/  LEA R59, P3, R56, c[0x0][0x168], 0x1 ;  /* 0x00005a00383b7a11 */ /* 0x002fe200078608ff */
[----:B------:R-:W-:Y:S01]  /*44d0*/  STL [R1+0x14], R70 ;  /* 0x0000144601007387 */ /* 0x000fe20000100800 */
[----:B------:R-:W-:Y:S01]  /*44e0*/  LEA R196, P1, R195, c[0x0][0x168], 0x1 ;  /* 0x00005a00c3c47a11 */ /* 0x000fe200078208ff */
[----:B------:R-:W-:Y:S01]  /*44f0*/  CS2R R30, SRZ ;  /* 0x00000000001e7805 */ /* 0x000fe2000001ff00 */
[----:B------:R-:W-:Y:S01]  /*4500*/  LEA.HI.X.SX32 R57, R57, c[0x0][0x16c], 0x1, P0 ;  /* 0x00005b0039397a11 */ /* 0x000fe200000f0eff */
[----:B------:R0:W-:Y:S01]  /*4510*/  STL [R1+0xb8], R59 ;  /* 0x0000b83b01007387 */ /* 0x0001e20000100800 */
[----:B------:R-:W-:Y:S01]  /*4520*/  LEA.HI.X.SX32 R195, R195, c[0x0][0x16c], 0x1, P1 ;  /* 0x00005b00c3c37a11 */ /* 0x000fe200008f0eff */
[----:B------:R-:W-:Y:S01]  /*4530*/  CS2R R24, SRZ ;  /* 0x0000000000187805 */ /* 0x000fe2000001ff00 */
[----:B------:R-:W-:Y:S01]  /*4540*/  LEA.HI.X.SX32 R197, R197, c[0x0][0x16c], 0x1, P2 ;  /* 0x00005b00c5c57a11 */ /* 0x000fe200010f0eff */
[----:B------:R1:W-:Y:S01]  /*4550*/  STL [R1+0x8], R58 ;  /* 0x0000083a01007387 */ /* 0x0003e20000100800 */
[----:B------:R-:W-:Y:S01]  /*4560*/  LEA R199, P4, R198, c[0x0][0x168], 0x1 ;  /* 0x00005a00c6c77a11 */ /* 0x000fe200078808ff */
[----:B------:R-:W-:Y:S01]  /*4570*/  CS2R R26, SRZ ;  /* 0x00000000001a7805 */ /* 0x000fe2000001ff00 */
[----:B------:R-:W-:Y:S01]  /*4580*/  LEA.HI.X.SX32 R56, R56, c[0x0][0x16c], 0x1, P3 ;  /* 0x00005b0038387a11 */ /* 0x000fe200018f0eff */
[----:B------:R-:W-:Y:S01]  /*4590*/  CS2R R44, SRZ ;  /* 0x00000000002c7805 */ /* 0x000fe2000001ff00 */
[----:B------:R-:W-:Y:S01]  /*45a0*/  LEA.HI.X.SX32 R198, R198, c[0x0][0x16c], 0x1, P4 ;  /* 0x00005b00c6c67a11 */ /* 0x000fe200020f0eff */
[----:B------:R-:W-:Y:S01]  /*45b0*/  CS2R R46, SRZ ;  /* 0x00000000002e7805 */ /* 0x000fe2000001ff00 */
[C---:B0-----:R-:W-:Y:S01]  /*45c0*/  LEA R59, P5, R200.reuse, c[0x0][0x168], 0x1 ;  /* 0x00005a00c83b7a11 */ /* 0x041fe200078a08ff */
[----:B------:R-:W-:Y:S01]  /*45d0*/  CS2R R48, SRZ ;  /* 0x0000000000307805 */ /* 0x000fe2000001ff00 */
[----:B------:R-:W-:Y:S01]  /*45e0*/  LEA R202, P0, R201, c[0x0][0x168], 0x1 ;  /* 0x00005a00c9ca7a11 */ /* 0x000fe200078008ff */
[----:B------:R-:W-:Y:S01]  /*45f0*/  CS2R R50, SRZ ;  /* 0x0000000000327805 */ /* 0x000fe2000001ff00 */
[C---:B-1----:R-:W-:Y:S01]  /*4600*/  LEA R58, P6, R23.reuse, c[0x0][0x168], 0x1 ;  /* 0x00005a00173a7a11 */ /* 0x042fe200078c08ff */
[----:B------:R-:W-:Y:S01]  /*4610*/  STL [R1+0x1c], R59 ;  /* 0x00001c3b01007387 */ /* 0x000fe20000100800 */
[----:B------:R-:W-:Y:S01]  /*4620*/  LEA.HI.X.SX32 R200, R200, c[0x0][0x16c], 0x1, P5 ;  /* 0x00005b00c8c87a11 */ /* 0x000fe200028f0eff */
[----:B------:R-:W-:Y:S01]  /*4630*/  CS2R R70, SRZ ;  /* 0x0000000000467805 */ /* 0x000fe2000001ff00 */
[----:B------:R-:W-:Y:S01]  /*4640*/  LEA.HI.X.SX32 R23, R23, c[0x0][0x16c], 0x1, P6 ;  /* 0x00005b0017177a11 */ /* 0x000fe200030f0eff */
[----:B------:R0:W-:Y:S01]  /*4650*/  STL [R1+0xbc], R58 ;  /* 0x0000bc3a01007387 */ /* 0x0001e20000100800 */
[----:B------:R-:W-:-:S02]  /*4660*/  LEA.HI.X.SX32 R201, R201, c[0x0][0x16c], 0x1, P0 ;  /* 0x00005b00c9c97a11 */ /* 0x000fc400000f0eff */
[C---:B------:R-:W-:Y:S01]  /*4670*/  LEA R205, P3, R204.reuse, c[0x0][0x168], 0x1 ;  /* 0x00005a00cccd7a11 */ /* 0x040fe200078608ff */
[----:B------:R1:W-:Y:S01]  /*4680*/  STL [R1+0x10], R57 ;  /* 0x0000103901007387 */ /* 0x0003e20000100800 */
[C---:B------:R-:W-:Y:S02]  /*4690*/  LEA R208, P6, R207.reuse, c[0x0][0x168], 0x1 ;  /* 0x00005a00cfd07a11 */ /* 0x040fe400078c08ff */
[----:B------:R-:W-:Y:S02]  /*46a0*/  LEA.HI.X.SX32 R204, R204, c[0x0][0x16c], 0x1, P3 ;  /* 0x00005b00cccc7a11 */ /* 0x000fe400018f0eff */
[----:B------:R-:W-:Y:S02]  /*46b0*/  LEA.HI.X.SX32 R207, R207, c[0x0][0x16c], 0x1, P6 ;  /* 0x00005b00cfcf7a11 */ /* 0x000fe400030f0eff */
[----:B0-----:R-:W-:Y:S02]  /*46c0*/  LEA R58, P1, R203, c[0x0][0x168], 0x1 ;  /* 0x00005a00cb3a7a11 */ /* 0x001fe400078208ff */
[----:B------:R-:W-:-:S02]  /*46d0*/  LOP3.LUT R2, R52, 0x1f, RZ, 0xc0, !PT ;  /* 0x0000001f34027812 */ /* 0x000fc400078ec0ff */
[C---:B-1----:R-:W-:Y:S01]  /*46e0*/  LEA R57, P2, R22.reuse, c[0x0][0x168], 0x1 ;  /* 0x00005a0016397a11 */ /* 0x042fe200078408ff */
[----:B------:R-:W-:Y:S01]  /*46f0*/  STL [R1+0x24], R58 ;  /* 0x0000243a01007387 */ /* 0x000fe20000100800 */
[----:B------:R-:W-:Y:S01]  /*4700*/  LEA.HI.X.SX32 R203, R203, c[0x0][0x16c], 0x1, P1 ;  /* 0x00005b00cbcb7a11 */ /* 0x000fe200008f0eff */
[----:B------:R-:W-:Y:S01]  /*4710*/  CS2R R52, SRZ ;  /* 0x0000000000347805 */ /* 0x000fe2000001ff00 */
[----:B------:R-:W-:Y:S01]  /*4720*/  LEA.HI.X.SX32 R22, R22, c[0x0][0x16c], 0x1, P2 ;  /* 0x00005b0016167a11 */ /* 0x000fe200010f0eff */
[----:B------:R0:W-:Y:S01]  /*4730*/  STL [R1+0xc0], R57 ;  /* 0x0000c03901007387 */ /* 0x0001e20000100800 */
[C---:B------:R-:W-:Y:S02]  /*4740*/  LEA R211, P2, R210.reuse, c[0x0][0x168], 0x1 ;  /* 0x00005a00d2d37a11 */ /* 0x040fe400078408ff */
[----:B------:R-:W-:Y:S01]  /*4750*/  LOP3.LUT R0, R3, R0, RZ, 0x3c, !PT ;  /* 0x0000000003007212 */ /* 0x000fe200078e3cff */
[----:B------:R1:W-:Y:S01]  /*4760*/  STL [R1+0x18], R56 ;  /* 0x0000183801007387 */ /* 0x0003e20000100800 */
[----:B------:R-:W-:Y:S01]  /*4770*/  LEA.HI.X.SX32 R210, R210, c[0x0][0x16c], 0x1, P2 ;  /* 0x00005b00d2d27a11 */ /* 0x000fe200010f0eff */
[----:B------:R-:W-:Y:S01]  /*4780*/  IMAD R3, R187, c[0x0][0x188], RZ ;  /* 0x00006200bb037a24 */ /* 0x000fe200078e02ff */
[----:B------:R-:W-:Y:S01]  /*4790*/  SHF.R.S32.HI R186, RZ, 0x5, R186 ;  /* 0x00000005ffba7819 */ /* 0x000fe200000114ba */
[----:B------:R-:W-:Y:S01]  /*47a0*/  IMAD R3, R2, c[0x0][0x18c], RZ ;  /* 0x0000630002037a24 */ /* 0x000fe200078e02ff */
[----:B0-----:R-:W-:-:S04]  /*47b0*/  LEA R57, P4, R206, c[0x0][0x168], 0x1 ;  /* 0x00005a00ce397a11 */ /* 0x001fc800078808ff */
[----:B------:R-:W-:Y:S02]  /*47c0*/  SHF.R.S32.HI R2, RZ, 0x1f, R3 ;  /* 0x0000001fff027819 */ /* 0x000fe40000011403 */
[C---:B-1----:R-:W-:Y:S01]  /*47d0*/  LEA R56, P5, R21.reuse, c[0x0][0x168], 0x1 ;  /* 0x00005a0015387a11 */ /* 0x042fe200078a08ff */
[----:B------:R-:W-:Y:S01]  /*47e0*/  STL [R1+0x2c], R57 ;  /* 0x00002c3901007387 */ /* 0x000fe20000100800 */
[----:B------:R-:W-:Y:S02]  /*47f0*/  LEA.HI.X.SX32 R206, R206, c[0x0][0x16c], 0x1, P4 ;  /* 0x00005b00cece7a11 */ /* 0x000fe400020f0eff */
[----:B------:R-:W-:Y:S01]  /*4800*/  LEA.HI.X.SX32 R21, R21, c[0x0][0x16c], 0x1, P5 ;  /* 0x00005b0015157a11 */ /* 0x000fe200028f0eff */
[----:B------:R0:W-:Y:S01]  /*4810*/  STL [R1+0xc4], R56 ;  /* 0x0000c43801007387 */ /* 0x0001e20000100800 */
[----:B------:R-:W-:Y:S02]  /*4820*/  LEA R214, P5, R213, c[0x0][0x168], 0x1 ;  /* 0x00005a00d5d67a11 */ /* 0x000fe400078a08ff */
[----:B------:R-:W-:Y:S01]  /*4830*/  SHF.L.U64.HI R2, R3, 0x1, R2 ;  /* 0x0000000103027819 */ /* 0x000fe20000010202 */
[----:B------:R1:W-:Y:S01]  /*4840*/  STL [R1+0x20], R23 ;  /* 0x0000201701007387 */ /* 0x0003e20000100800 */
[----:B------:R-:W-:Y:S01]  /*4850*/  LEA.HI.X.SX32 R213, R213, c[0x0][0x16c], 0x1, P5 ;  /* 0x00005b00d5d57a11 */ /* 0x000fe200028f0eff */
[----:B------:R-:W-:Y:S01]  /*4860*/  IMAD.SHL.U32 R3, R3, 0x2, RZ ;  /* 0x0000000203037824 */ /* 0x000fe200078e00ff */
[----:B0-----:R-:W-:-:S02]  /*4870*/  LEA R56, P0, R209, c[0x0][0x168], 0x1 ;  /* 0x00005a00d1387a11 */ /* 0x001fc400078008ff */
[----:B-1----:R-:W-:-:S03]  /*4880*/  LEA R23, P1, R20, c[0x0][0x168], 0x1 ;  /* 0x00005a0014177a11 */ /* 0x002fc600078208ff */
[----:B------:R-:W-:Y:S01]  /*4890*/  STL [R1+0x34], R56 ;  /* 0x0000343801007387 */ /* 0x000fe20000100800 */
[----:B------:R-:W-:Y:S02]  /*48a0*/  LEA.HI.X.SX32 R209, R209, c[0x0][0x16c], 0x1, P0 ;  /* 0x00005b00d1d17a11 */ /* 0x000fe400000f0eff */
[----:B------:R-:W-:Y:S01]  /*48b0*/  LEA.HI.X.SX32 R20, R20, c[0x0][0x16c], 0x1, P1 ;  /* 0x00005b0014147a11 */ /* 0x000fe200008f0eff */
[----:B------:R0:W-:Y:S01]  /*48c0*/  STL [R1+0xc8], R23 ;  /* 0x0000c81701007387 */ /* 0x0001e20000100800 */
[----:B------:R-:W-:-:S03]  /*48d0*/  LEA R217, P1, R216, c[0x0][0x168], 0x1 ;  /* 0x00005a00d8d97a11 */ /* 0x000fc600078208ff */
[----:B------:R1:W-:Y:S01]  /*48e0*/  STL [R1+0x28], R22 ;  /* 0x0000281601007387 */ /* 0x0003e20000100800 */
[----:B------:R-:W-:Y:S02]  /*48f0*/  LEA.HI.X.SX32 R216, R216, c[0x0][0x16c], 0x1, P1 ;  /* 0x00005b00d8d87a11 */ /* 0x000fe400008f0eff */
[----:B0-----:R-:W-:Y:S02]  /*4900*/  LEA R23, P3, R212, c[0x0][0x168], 0x1 ;  /* 0x00005a00d4177a11 */ /* 0x001fe400078608ff */
        /* <DEDUP_REMOVED lines=92> */
[----:B------:R-:W-:-:S03]  /*4ed0*/  LEA.HI.X.SX32 R244, R244, c[0x0][0x16c], 0x1, P5 ;  /* 0x00005b00f4f47a11 */ /* 0x000fc600028f0eff */
[----:B------:R0:W-:Y:S04]  /*4ee0*/  STL [R1+0xf4], R12 ;  /* 0x0000f40c01007387 */ /* 0x0001e80000100800 */
[----:B------:R1:W-:Y:S01]  /*4ef0*/  STL [R1+0x80], R11 ;  /* 0x0000800b01007387 */ /* 0x0003e20000100800 */
[----:B0-----:R-:W-:Y:S02]  /*4f00*/  LEA R12, P1, R246, c[0x0][0x168], 0x1 ;  /* 0x00005a00f60c7a11 */ /* 0x001fe400078208ff */
[----:B-1----:R-:W-:-:S03]  /*4f10*/  LEA R11, P2, R10, c[0x0][0x168], 0x1 ;  /* 0x00005a000a0b7a11 */ /* 0x002fc600078408ff */
[----:B------:R-:W-:Y:S01]  /*4f20*/  STL [R1+0x94], R12 ;  /* 0x0000940c01007387 */ /* 0x000fe20000100800 */
[----:B------:R-:W-:-:S03]  /*4f30*/  LEA.HI.X.SX32 R246, R246, c[0x0][0x16c], 0x1, P1 ;  /* 0x00005b00f6f67a11 */ /* 0x000fc600008f0eff */
[----:B------:R0:W-:Y:S04]  /*4f40*/  STL [R1+0xf8], R11 ;  /* 0x0000f80b01007387 */ /* 0x0001e80000100800 */
[----:B------:R1:W-:Y:S01]  /*4f50*/  STL [R1+0x88], R9 ;  /* 0x0000880901007387 */ /* 0x0003e20000100800 */
[C---:B0-----:R-:W-:Y:S02]  /*4f60*/  LEA R11, P5, R249.reuse, c[0x0][0x168], 0x1 ;  /* 0x00005a00f90b7a11 */ /* 0x041fe400078a08ff */
[C---:B-1----:R-:W-:Y:S02]  /*4f70*/  LEA R9, P4, R248.reuse, c[0x0][0x168], 0x1 ;  /* 0x00005a00f8097a11 */ /* 0x042fe400078808ff */
[----:B------:R-:W-:Y:S02]  /*4f80*/  LEA.HI.X.SX32 R249, R249, c[0x0][0x16c], 0x1, P5 ;  /* 0x00005b00f9f97a11 */ /* 0x000fe400028f0eff */
[----:B------:R-:W-:Y:S01]  /*4f90*/  LEA.HI.X.SX32 R248, R248, c[0x0][0x16c], 0x1, P4 ;  /* 0x00005b00f8f87a11 */ /* 0x000fe200020f0eff */
[----:B------:R0:W-:Y:S04]  /*4fa0*/  STL [R1+0x9c], R9 ;  /* 0x00009c0901007387 */ /* 0x0001e80000100800 */
[----:B------:R-:W-:Y:S01]  /*4fb0*/  STL [R1+0xa0], R11 ;  /* 0x0000a00b01007387 */ /* 0x000fe20000100800 */
[----:B0-----:R-:W-:-:S02]  /*4fc0*/  LEA.HI.X.SX32 R9, R8, c[0x0][0x16c], 0x1, P6 ;  /* 0x00005b0008097a11 */ /* 0x001fc400030f0eff */
[----:B------:R-:W-:-:S03]  /*4fd0*/  LEA R8, P6, R250, c[0x0][0x168], 0x1 ;  /* 0x00005a00fa087a11 */ /* 0x000fc600078c08ff */
[----:B------:R0:W-:Y:S01]  /*4fe0*/  STL [R1+0x90], R9 ;  /* 0x0000900901007387 */ /* 0x0001e20000100800 */
[----:B------:R-:W-:-:S03]  /*4ff0*/  LEA.HI.X.SX32 R250, R250, c[0x0][0x16c], 0x1, P6 ;  /* 0x00005b00fafa7a11 */ /* 0x000fc600030f0eff */
[----:B------:R1:W-:Y:S01]  /*5000*/  STL [R1+0xa4], R8 ;  /* 0x0000a40801007387 */ /* 0x0003e20000100800 */
[----:B0-----:R-:W-:Y:S02]  /*5010*/  LEA R9, P0, R251, c[0x0][0x168], 0x1 ;  /* 0x00005a00fb097a11 */ /* 0x001fe400078008ff */
[----:B-1----:R-:W-:-:S03]  /*5020*/  LEA.HI.X.SX32 R8, R10, c[0x0][0x16c], 0x1, P2 ;  /* 0x00005b000a087a11 */ /* 0x002fc600010f0eff */
[----:B------:R0:W-:Y:S01]  /*5030*/  STL [R1+0xa8], R9 ;  /* 0x0000a80901007387 */ /* 0x0001e20000100800 */
[----:B------:R-:W-:Y:S01]  /*5040*/  IMAD R10, R102, c[0x0][0x188], RZ ;  /* 0x00006200660a7a24 */ /* 0x000fe200078e02ff */
[----:B------:R-:W-:Y:S01]  /*5050*/  LEA.HI.X.SX32 R251, R251, c[0x0][0x16c], 0x1, P0 ;  /* 0x00005b00fbfb7a11 */ /* 0x000fe200000f0eff */
[----:B------:R-:W-:Y:S01]  /*5060*/  IMAD R10, R99, c[0x0][0x188], RZ ;  /* 0x00006200630a7a24 */ /* 0x000fe200078e02ff */
[----:B------:R1:W-:Y:S01]  /*5070*/  STL [R1+0x98], R8 ;  /* 0x0000980801007387 */ /* 0x0003e20000100800 */
[----:B------:R-:W-:Y:S02]  /*5080*/  IMAD R10, R96, c[0x0][0x188], RZ ;  /* 0x00006200600a7a24 */ /* 0x000fe400078e02ff */
[----:B------:R-:W-:Y:S02]  /*5090*/  IMAD R10, R93, c[0x0][0x188], RZ ;  /* 0x000062005d0a7a24 */ /* 0x000fe400078e02ff */
[----:B------:R-:W-:Y:S01]  /*50a0*/  IMAD R10, R86, c[0x0][0x188], RZ ;  /* 0x00006200560a7a24 */ /* 0x000fe200078e02ff */
[----:B------:R-:W-:Y:S01]  /*50b0*/  LOP3.LUT R10, R0, 0x20, RZ, 0x3c, !PT ;  /* 0x00000020000a7812 */ /* 0x000fe200078e3cff */
[----:B0-----:R-:W-:Y:S01]  /*50c0*/  IMAD R9, R101, c[0x0][0x188], RZ ;  /* 0x0000620065097a24 */ /* 0x001fe200078e02ff */
[----:B------:R-:W-:Y:S01]  /*50d0*/  LOP3.LUT R10, R185, 0x20, RZ, 0x3c, !PT ;  /* 0x00000020b90a7812 */ /* 0x000fe200078e3cff */
[----:B------:R-:W-:-:S02]  /*50e0*/  IMAD R9, R98, c[0x0][0x188], RZ ;  /* 0x0000620062097a24 */ /* 0x000fc400078e02ff */
[----:B-1----:R-:W-:Y:S02]  /*50f0*/  IMAD R8, R100, c[0x0][0x188], RZ ;  /* 0x0000620064087a24 */ /* 0x002fe400078e02ff */
[----:B------:R-:W-:Y:S02]  /*5100*/  IMAD R8, R97, c[0x0][0x188], RZ ;  /* 0x0000620061087a24 */ /* 0x000fe400078e02ff */
[----:B------:R-:W-:Y:S02]  /*5110*/  IMAD R9, R95, c[0x0][0x188], RZ ;  /* 0x000062005f097a24 */ /* 0x000fe400078e02ff */
[----:B------:R-:W-:Y:S02]  /*5120*/  IMAD R8, R94, c[0x0][0x188], RZ ;  /* 0x000062005e087a24 */ /* 0x000fe400078e02ff */
[----:B------:R-:W-:Y:S02]  /*5130*/  IMAD R9, R92, c[0x0][0x188], RZ ;  /* 0x000062005c097a24 */ /* 0x000fe400078e02ff */
[----:B------:R-:W-:-:S02]  /*5140*/  IMAD R8, R87, c[0x0][0x188], RZ ;  /* 0x0000620057087a24 */ /* 0x000fc400078e02ff */
[----:B------:R-:W-:Y:S01]  /*5150*/  IMAD R9, R85, c[0x0][0x188], RZ ;  /* 0x0000620055097a24 */ /* 0x000fe200078e02ff */
[----:B------:R-:W-:Y:S01]  /*5160*/  LOP3.LUT R9, R0, 0x40, RZ, 0x3c, !PT ;  /* 0x0000004000097812 */ /* 0x000fe200078e3cff */
[----:B------:R-:W-:Y:S01]  /*5170*/  IMAD R8, R84, c[0x0][0x188], RZ ;  /* 0x0000620054087a24 */ /* 0x000fe200078e02ff */
[----:B------:R-:W-:Y:S02]  /*5180*/  LOP3.LUT R8, R0, 0x60, RZ, 0x3c, !PT ;  /* 0x0000006000087812 */ /* 0x000fe400078e3cff */
[C---:B------:R-:W-:Y:S02]  /*5190*/  LOP3.LUT R9, R185.reuse, 0x40, RZ, 0x3c, !PT ;  /* 0x00000040b9097812 */ /* 0x040fe400078e3cff */
[----:B------:R-:W-:-:S06]  /*51a0*/  LOP3.LUT R8, R185, 0x60, RZ, 0x3c, !PT ;  /* 0x00000060b9087812 */ /* 0x000fcc00078e3cff */
.L_x_2:
[----:B------:R-:W0:Y:S01]  /*51b0*/  S2R R8, SR_TID.X ;  /* 0x0000000000087919 */ /* 0x000e220000002100 */
[----:B------:R-:W-:Y:S02]  /*51c0*/  ISETP.GE.AND P0, PT, R187, UR4, PT ;  /* 0x00000004bb007c0c */ /* 0x000fe4000bf06270 */
[----:B------:R-:W-:Y:S01]  /*51d0*/  PRMT R17, RZ, 0x7610, R17 ;  /* 0x00007610ff117816 */ /* 0x000fe20000000011 */
[----:B------:R-:W1:Y:S04]  /*51e0*/  S2R R10, SR_TID.X ;  /* 0x00000000000a7919 */ /* 0x000e680000002100 */
[----:B------:R-:W-:Y:S01]  /*51f0*/  STL [R1+0x1b4], R68 ;  /* 0x0001b44401007387 */ /* 0x000fe20000100800 */
[----:B------:R-:W-:-:S02]  /*5200*/  PRMT R16, RZ, 0x7610, R16 ;  /* 0x00007610ff107816 */ /* 0x000fc40000000010 */
[----:B------:R-:W-:Y:S01]  /*5210*/  PRMT R19, RZ, 0x7610, R19 ;  /* 0x00007610ff137816 */ /* 0x000fe20000000013 */
[----:B------:R-:W-:Y:S01]  /*5220*/  STL [R1+0x1b0], R69 ;  /* 0x0001b04501007387 */ /* 0x000fe20000100800 */
[----:B------:R-:W-:Y:S02]  /*5230*/  PRMT R18, RZ, 0x7610, R18 ;  /* 0x00007610ff127816 */ /* 0x000fe40000000012 */
[----:B------:R-:W-:Y:S01]  /*5240*/  PRMT R100, RZ, 0x7610, R100 ;  /* 0x00007610ff647816 */ /* 0x000fe20000000064 */
[----:B------:R-:W-:Y:S01]  /*5250*/  STL [R1+0x1ac], R70 ;  /* 0x0001ac4601007387 */ /* 0x000fe20000100800 */
[----:B------:R-:W-:-:S03]  /*5260*/  PRMT R22, RZ, 0x7610, R22 ;  /* 0x00007610ff167816 */ /* 0x000fc60000000016 */
[----:B------:R-:W-:Y:S01]  /*5270*/  STL [R1+0x1a8], R71 ;  /* 0x0001a84701007387 */ /* 0x000fe20000100800 */
[----:B0-----:R-:W-:-:S03]  /*5280*/  SHF.R.U32.HI R11, RZ, 0x6, R8 ;  /* 0x00000006ff0b7819 */ /* 0x001fc60000011608 */
[----:B------:R-:W-:Y:S01]  /*5290*/  STL [R1+0x104], R186 ;  /* 0x000104ba01007387 */ /* 0x000fe20000100800 */
[----:B------:R-:W-:Y:S02]  /*52a0*/  SHF.R.U32.HI R8, RZ, 0x6, R8 ;  /* 0x00000006ff087819 */ /* 0x000fe40000011608 */
[----:B-1----:R-:W-:Y:S01]  /*52b0*/  SHF.R.U32.HI R12, RZ, 0x6, R10 ;  /* 0x00000006ff0c7819 */ /* 0x002fe2000001160a */
[----:B-----5:R0:W-:Y:S01]  /*52c0*/  STL [R1+0x100], R6 ;  /* 0x0001000601007387 */ /* 0x0201e20000100800 */
[----:B------:R-:W-:Y:S02]  /*52d0*/  SGXT.U32 R8, R8, 0x1 ;  /* 0x000000010808781a */ /* 0x000fe40000000000 */
[----:B------:R-:W-:Y:S01]  /*52e0*/  SGXT.U32 R12, R12, 0x1 ;  /* 0x000000010c0c781a */ /* 0x000fe20000000000 */
[----:B------:R-:W2:Y:S01]  /*52f0*/  LDL.LU R115, [R1+0xa8] ;  /* 0x0000a80001737983 */ /* 0x000ea20000300800 */
[----:B------:R-:W-:Y:S01]  /*5300*/  SGXT.U32 R11, R11, 0x1 ;  /* 0x000000010b0b781a */ /* 0x000fe20000000000 */
[----:B------:R-:W-:Y:S01]  /*5310*/  IMAD R8, R8, c[0x0][0x188], RZ ;  /* 0x0000620008087a24 */ /* 0x000fe200078e02ff */
[----:B------:R-:W-:-:S02]  /*5320*/  LOP3.LUT R12, R12, 0x8, RZ, 0xfc, !PT ;  /* 0x000000080c0c7812 */ /* 0x000fc400078efcff */
[----:B------:R-:W-:Y:S01]  /*5330*/  LOP3.LUT R11, R11, 0x8, RZ, 0xfc, !PT ;  /* 0x000000080b0b7812 */ /* 0x000fe200078efcff */
[----:B------:R-:W-:-:S03]  /*5340*/  IMAD.WIDE R8, R8, 0x2, R4 ;  /* 0x0000000208087825 */ /* 0x000fc600078e0204 */
[----:B------:R-:W-:Y:S01]  /*5350*/  ISETP.GE.AND P1, PT, R11, UR4, PT ;  /* 0x000000040b007c0c */ /* 0x000fe2000bf26270 */
[----:B------:R-:W-:Y:S01]  /*5360*/  IMAD R12, R12, c[0x0][0x188], RZ ;  /* 0x000062000c0c7a24 */ /* 0x000fe200078e02ff */
[----:B------:R1:W3:Y:S01]  /*5370*/  @!P0 LDG.E.U16 R17, [R8.64] ;  /* 0x0000000608118981 */ /* 0x0002e2000c1e1500 */
[----:B------:R-:W-:-:S04]  /*5380*/  SHF.R.U32.HI R11, RZ, 0x6, R10 ;  /* 0x00000006ff0b7819 */ /* 0x000fc8000001160a */
[----:B------:R-:W-:-:S04]  /*5390*/  SGXT.U32 R11, R11, 0x1 ;  /* 0x000000010b0b781a */ /* 0x000fc80000000000 */
[----:B------:R-:W-:Y:S01]  /*53a0*/  LOP3.LUT R11, R11, 0x10, RZ, 0xfc, !PT ;  /* 0x000000100b0b7812 */ /* 0x000fe200078efcff */
[----:B-1----:R-:W-:Y:S01]  /*53b0*/  IMAD.WIDE R8, R12, 0x2, R4 ;  /* 0x000000020c087825 */ /* 0x002fe200078e0204 */
[--C-:B------:R-:W-:Y:S02]  /*53c0*/  SHF.R.U32.HI R12, RZ, 0x6, R10.reuse ;  /* 0x00000006ff0c7819 */ /* 0x100fe4000001160a */
[----:B------:R-:W-:Y:S02]  /*53d0*/  ISETP.GE.AND P0, PT, R11, UR4, PT ;  /* 0x000000040b007c0c */ /* 0x000fe4000bf06270 */
[----:B------:R-:W-:Y:S01]  /*53e0*/  SGXT.U32 R12, R12, 0x1 ;  /* 0x000000010c0c781a */ /* 0x000fe20000000000 */
[----:B------:R1:W4:Y:S01]  /*53f0*/  @!P1 LDG.E.U16 R16, [R8.64] ;  /* 0x0000000608109981 */ /* 0x000322000c1e1500 */
[----:B------:R-:W-:Y:S02]  /*5400*/  SHF.R.U32.HI R11, RZ, 0x6, R10 ;  /* 0x00000006ff0b7819 */ /* 0x000fe4000001160a */
[----:B------:R-:W-:-:S02]  /*5410*/  LOP3.LUT R12, R12, 0x10, RZ, 0xfc, !PT ;  /* 0x000000100c0c7812 */ /* 0x000fc400078efcff */
[----:B------:R-:W-:-:S03]  /*5420*/  SGXT.U32 R11, R11, 0x1 ;  /* 0x000000010b0b781a */ /* 0x000fc60000000000 */
[----:B------:R-:W-:Y:S01]  /*5430*/  IMAD R12, R12, c[0x0][0x188], RZ ;  /* 0x000062000c0c7a24 */ /* 0x000fe200078e02ff */
[----:B------:R-:W-:-:S03]  /*5440*/  LOP3.LUT R11, R11, 0x18, RZ, 0xfc, !PT ;  /* 0x000000180b0b7812 */ /* 0x000fc600078efcff */
[----:B-1----:R-:W-:Y:S01]  /*5450*/  IMAD.WIDE R8, R12, 0x2, R4 ;  /* 0x000000020c087825 */ /* 0x002fe200078e0204 */
[--C-:B------:R-:W-:Y:S02]  /*5460*/  SHF.R.U32.HI R12, RZ, 0x6, R10.reuse ;  /* 0x00000006ff0c7819 */ /* 0x100fe4000001160a */
[----:B------:R-:W-:Y:S02]  /*5470*/  ISETP.GE.AND P1, PT, R11, UR4, PT ;  /* 0x000000040b007c0c */ /* 0x000fe4000bf26270 */
[----:B------:R-:W-:Y:S01]  /*5480*/  SGXT.U32 R12, R12, 0x1 ;  /* 0x000000010c0c781a */ /* 0x000fe20000000000 */
[----:B------:R1:W2:Y:S01]  /*5490*/  @!P0 LDG.E.U16 R19, [R8.64] ;  /* 0x0000000608138981 */ /* 0x0002a2000c1e1500 */
[----:B------:R-:W-:Y:S02]  /*54a0*/  SHF.R.U32.HI R11, RZ, 0x6, R10 ;  /* 0x00000006ff0b7819 */ /* 0x000fe4000001160a */
[----:B------:R-:W-:Y:S02]  /*54b0*/  LOP3.LUT R12, R12, 0x18, RZ, 0xfc, !PT ;  /* 0x000000180c0c7812 */ /* 0x000fe400078efcff */
[----:B------:R-:W-:-:S03]  /*54c0*/  SGXT.U32 R11, R11, 0x1 ;  /* 0x000000010b0b781a */ /* 0x000fc60000000000 */
[----:B------:R-:W-:Y:S01]  /*54d0*/  IMAD R12, R12, c[0x0][0x188], RZ ;  /* 0x000062000c0c7a24 */ /* 0x000fe200078e02ff */
[----:B------:R-:W-:-:S03]  /*54e0*/  LOP3.LUT R11, R11, 0x2, RZ, 0xfc, !PT ;  /* 0x000000020b0b7812 */ /* 0x000fc600078efcff */
[----:B-1----:R-:W-:Y:S01]  /*54f0*/  IMAD.WIDE R8, R12, 0x2, R4 ;  /* 0x000000020c087825 */ /* 0x002fe200078e0204 */
[----:B------:R-:W-:Y:S02]  /*5500*/  ISETP.GE.AND P0, PT, R11, UR4, PT ;  /* 0x000000040b007c0c */ /* 0x000fe4000bf06270 */
[--C-:B------:R-:W-:Y:S02]  /*5510*/  SHF.R.U32.HI R12, RZ, 0x6, R10.reuse ;  /* 0x00000006ff0c7819 */ /* 0x100fe4000001160a */
[----:B------:R-:W-:Y:S01]  /*5520*/  SHF.R.U32.HI R11, RZ, 0x6, R10 ;  /* 0x00000006ff0b7819 */ /* 0x000fe2000001160a */
[----:B------:R1:W2:Y:S01]  /*5530*/  @!P1 LDG.E.U16 R18, [R8.64] ;  /* 0x0000000608129981 */ /* 0x0002a2000c1e1500 */
[----:B------:R-:W-:Y:S02]  /*5540*/  SGXT.U32 R12, R12, 0x1 ;  /* 0x000000010c0c781a */ /* 0x000fe40000000000 */
[----:B------:R-:W-:Y:S02]  /*5550*/  SGXT.U32 R11, R11, 0x1 ;  /* 0x000000010b0b781a */ /* 0x000fe40000000000 */
[----:B------:R-:W-:-:S02]  /*5560*/  LOP3.LUT R12, R12, 0x2, RZ, 0xfc, !PT ;  /* 0x000000020c0c7812 */ /* 0x000fc400078efcff */
[----:B------:R-:W-:-:S03]  /*5570*/  LOP3.LUT R11, R11, 0xa, RZ, 0xfc, !PT ;  /* 0x0000000a0b0b7812 */ /* 0x000fc600078efcff */
[----:B------:R-:W-:Y:S01]  /*5580*/  IMAD R12, R12, c[0x0][0x188], RZ ;  /* 0x000062000c0c7a24 */ /* 0x000fe200078e02ff */
[----:B------:R-:W-:Y:S02]  /*5590*/  ISETP.GE.AND P1, PT, R11, UR4, PT ;  /* 0x000000040b007c0c */ /* 0x000fe4000bf26270 */
[----:B------:R-:W-:Y:S01]  /*55a0*/  SHF.R.U32.HI R11, RZ, 0x6, R10 ;  /* 0x00000006ff0b7819 */ /* 0x000fe2000001160a */
[----:B-1----:R-:W-:Y:S01]  /*55b0*/  IMAD.WIDE R8, R12, 0x2, R4 ;  /* 0x000000020c087825 */ /* 0x002fe200078e0204 */
[----:B------:R-:W-:Y:S02]  /*55c0*/  SHF.R.U32.HI R12, RZ, 0x6, R10 ;  /* 0x00000006ff0c7819 */ /* 0x000fe4000001160a */
[----:B------:R-:W-:Y:S02]  /*55d0*/  SGXT.U32 R11, R11, 0x1 ;  /* 0x000000010b0b781a */ /* 0x000fe40000000000 */
[----:B------:R-:W-:Y:S01]  /*55e0*/  SGXT.U32 R12, R12, 0x1 ;  /* 0x000000010c0c781a */ /* 0x000fe20000000000 */
[----:B------:R1:W2:Y:S01]  /*55f0*/  @!P0 LDG.E.U16 R100, [R8.64] ;  /* 0x0000000608648981 */ /* 0x0002a2000c1e1500 */
[----:B------:R-:W-:-:S02]  /*5600*/  LOP3.LUT R11, R11, 0x12, RZ, 0xfc, !PT ;  /* 0x000000120b0b7812 */ /* 0x000fc400078efcff */
[----:B------:R-:W-:Y:S02]  /*5610*/  LOP3.LUT R12, R12, 0xa, RZ, 0xfc, !PT ;  /* 0x0000000a0c0c7812 */ /* 0x000fe400078efcff */
[----:B------:R-:W-:Y:S02]  /*5620*/  ISETP.GE.AND P0, PT, R11, UR4, PT ;  /* 0x000000040b007c0c */ /* 0x000fe4000bf06270 */
[--C-:B------:R-:W-:Y:S01]  /*5630*/  SHF.R.U32.HI R11, RZ, 0x6, R10.reuse ;  /* 0x00000006ff0b7819 */ /* 0x100fe2000001160a */
[----:B------:R-:W-:Y:S01]  /*5640*/  IMAD R12, R12, c[0x0][0x188], RZ ;  /* 0x000062000c0c7a24 */ /* 0x000fe200078e02ff */
[----:B------:R-:W-:-:S03]  /*5650*/  SHF.R.U32.HI R10, RZ, 0x6, R10 ;  /* 0x00000006ff0a7819 */ /* 0x000fc6000001160a */
[----:B-1----:R-:W-:Y:S01]  /*5660*/  IMAD.WIDE R8, R12, 0x2, R4 ;  /* 0x000000020c087825 */ /* 0x002fe200078e0204 */
[----:B------:R-:W-:-:S04]  /*5670*/  SGXT.U32 R10, R10, 0x1 ;  /* 0x000000010a0a781a */ /* 0x000fc80000000000 */
[----:B------:R-:W-:Y:S01]  /*5680*/  LOP3.LUT R10, R10, 0x1a, RZ, 0xfc, !PT ;  /* 0x0000001a0a0a7812 */ /* 0x000fe200078efcff */
[----:B------:R1:W2:Y:S01]  /*5690*/  @!P1 LDG.E.U16 R22, [R8.64] ;  /* 0x0000000608169981 */ /* 0x0002a2000c1e1500 */
[----:B------:R-:W-:Y:S02]  /*56a0*/  SGXT.U32 R11, R11, 0x1 ;  /* 0x000000010b0b781a */ /* 0x000fe40000000000 */
[----:B------:R-:W-:Y:S02]  /*56b0*/  ISETP.GE.AND P1, PT, R10, UR4, PT ;  /* 0x000000040a007c0c */ /* 0x000fe4000bf26270 */
[----:B------:R-:W0:Y:S01]  /*56c0*/  S2R R10, SR_TID.X ;  /* 0x00000000000a7919 */ /* 0x000e220000002100 */
[----:B------:R-:W-:Y:S02]  /*56d0*/  LOP3.LUT R11, R11, 0x12, RZ, 0xfc, !PT ;  /* 0x000000120b0b7812 */ /* 0x000fe400078efcff */
[----:B------:R-:W-:-:S03]  /*56e0*/  PRMT R23, RZ, 0x7610, R23 ;  /* 0x00007610ff177816 */ /* 0x000fc60000000017 */
[----:B------:R-:W-:-:S04]  /*56f0*/  IMAD R11, R11, c[0x0][0x188], RZ ;  /* 0x000062000b0b7a24 */ /* 0x000fc800078e02ff */
[----:B-1----:R-:W-:-:S05]  /*5700*/  IMAD.WIDE R8, R11, 0x2, R4 ;  /* 0x000000020b087825 */ /* 0x002fca00078e0204 */
[----:B------:R1:W2:Y:S01]  /*5710*/  @!P0 LDG.E.U16 R23, [R8.64] ;  /* 0x0000000608178981 */ /* 0x0002a2000c1e1500 */
[----:B------:R-:W-:Y:S02]  /*5720*/  PRMT R57, RZ, 0x7610, R57 ;  /* 0x00007610ff397816 */ /* 0x000fe40000000039 */
[--C-:B0-----:R-:W-:Y:S02]  /*5730*/  SHF.R.U32.HI R6, RZ, 0x6, R10.reuse ;  /* 0x00000006ff067819 */ /* 0x101fe4000001160a */
[----:B------:R-:W-:Y:S02]  /*5740*/  SHF.R.U32.HI R11, RZ, 0x6, R10 ;  /* 0x00000006ff0b7819 */ /* 0x000fe4000001160a */
[----:B------:R-:W-:Y:S02]  /*5750*/  SGXT.U32 R6, R6, 0x1 ;  /* 0x000000010606781a */ /* 0x000fe40000000000 */
[----:B------:R-:W-:Y:S02]  /*5760*/  SGXT.U32 R11, R11, 0x1 ;  /* 0x000000010b0b781a */ /* 0x000fe40000000000 */
[----:B------:R-:W-:-:S02]  /*5770*/  LOP3.LUT R6, R6, 0x4, RZ, 0xfc, !PT ;  /* 0x0000000406067812 */ /* 0x000fc400078efcff */
[----:B------:R-:W-:Y:S02]  /*5780*/  LOP3.LUT R11, R11, 0x1a, RZ, 0xfc, !PT ;  /* 0x0000001a0b0b7812 */ /* 0x000fe400078efcff */
[----:B------:R-:W-:Y:S02]  /*5790*/  ISETP.GE.AND P0, PT, R6, UR4, PT ;  /* 0x0000000406007c0c */ /* 0x000fe4000bf06270 */
[--C-:B------:R-:W-:Y:S01]  /*57a0*/  SHF.R.U32.HI R6, RZ, 0x6, R10.reuse ;  /* 0x00000006ff067819 */ /* 0x100fe2000001160a */
[----:B------:R-:W-:Y:S01]  /*57b0*/  IMAD R11, R11, c[0x0][0x188], RZ ;  /* 0x000062000b0b7a24 */ /* 0x000fe200078e02ff */
[----:B------:R-:W-:Y:S01]  /*57c0*/  SHF.R.U32.HI R10, RZ, 0x6, R10 ;  /* 0x00000006ff0a7819 */ /* 0x000fe2000001160a */
[----:B------:R0:W-:Y:S02]  /*57d0*/  STL [R1+0x10c], R4 ;  /* 0x00010c0401007387 */ /* 0x0001e40000100800 */
[----:B-1----:R-:W-:Y:S01]  /*57e0*/  IMAD.WIDE R8, R11, 0x2, R4 ;  /* 0x000000020b087825 */ /* 0x002fe200078e0204 */
[----:B------:R-:W-:Y:S01]  /*57f0*/  SGXT.U32 R10, R10, 0x1 ;  /* 0x000000010a0a781a */ /* 0x000fe20000000000 */
[----:B------:R1:W-:Y:S03]  /*5800*/  STL [R1+0x108], R5 ;  /* 0x0001080501007387 */ /* 0x0003e60000100800 */
[----:B------:R-:W-:Y:S01]  /*5810*/  LOP3.LUT R10, R10, 0x6, RZ, 0xfc, !PT ;  /* 0x000000060a0a7812 */ /* 0x000fe200078efcff */
[----:B------:R-:W2:Y:S04]  /*5820*/  LDL R68, [R1+0xd4] ;  /* 0x0000d40001447983 */ /* 0x000ea80000100800 */
[----:B------:R-:W2:Y:S04]  /*5830*/  LDL.LU R106, [R1+0x94] ;  /* 0x00009400016a7983 */ /* 0x000ea80000300800 */
[----:B------:R0:W2:Y:S01]  /*5840*/  @!P1 LDG.E.U16 R57, [R8.64] ;  /* 0x0000000608399981 */ /* 0x0000a2000c1e1500 */
[----:B------:R-:W-:-:S02]  /*5850*/  ISETP.GE.AND P1, PT, R10, UR4, PT ;  /* 0x000000040a007c0c */ /* 0x000fc4000bf26270 */
[----:B------:R-:W-:Y:S01]  /*5860*/  SGXT.U32 R6, R6, 0x1 ;  /* 0x000000010606781a */ /* 0x000fe20000000000 */
[----:B------:R-:W2:Y:S01]  /*5870*/  LDL.LU R109, [R1+0x90] ;  /* 0x00009000016d7983 */ /* 0x000ea20000300800 */
[----:B------:R-:W-:Y:S02]  /*5880*/  PRMT R84, RZ, 0x7610, R84 ;  /* 0x00007610ff547816 */ /* 0x000fe40000000054 */
[----:B------:R-:W-:Y:S01]  /*5890*/  LOP3.LUT R6, R6, 0x4, RZ, 0xfc, !PT ;  /* 0x0000000406067812 */ /* 0x000fe200078efcff */
[----:B------:R-:W2:Y:S04]  /*58a0*/  LDL.LU R108, [R1+0xf4] ;  /* 0x0000f400016c7983 */ /* 0x000ea80000300800 */
[----:B------:R-:W1:Y:S01]  /*58b0*/  S2R R10, SR_TID.X ;  /* 0x00000000000a7919 */ /* 0x000e620000002100 */
[----:B------:R-:W-:-:S03]  /*58c0*/  IMAD R6, R6, c[0x0][0x188], RZ ;  /* 0x0000620006067a24 */ /* 0x000fc600078e02ff */
[----:B------:R-:W2:Y:S01]  /*58d0*/  LDL.LU R112, [R1+0xa0] ;  /* 0x0000a00001707983 */ /* 0x000ea20000300800 */
[----:B0-----:R-:W-:-:S05]  /*58e0*/  IMAD.WIDE R8, R6, 0x2, R4 ;  /* 0x0000000206087825 */ /* 0x001fca00078e0204 */
[----:B------:R0:W2:Y:S01]  /*58f0*/  @!P0 LDG.E.U16 R84, [R8.64] ;  /* 0x0000000608548981 */ /* 0x0000a2000c1e1500 */
[----:B------:R-:W-:Y:S02]  /*5900*/  PRMT R96, RZ, 0x7610, R96 ;  /* 0x00007610ff607816 */ /* 0x000fe40000000060 */
[--C-:B-1----:R-:W-:Y:S02]  /*5910*/  SHF.R.U32.HI R6, RZ, 0x6, R10.reuse ;  /* 0x00000006ff067819 */ /* 0x102fe4000001160a */
[----:B------:R-:W-:Y:S02]  /*5920*/  SHF.R.U32.HI R10, RZ, 0x6, R10 ;  /* 0x00000006ff0a7819 */ /* 0x000fe4000001160a */
[----:B------:R-:W-:Y:S02]  /*5930*/  SGXT.U32 R6, R6, 0x1 ;  /* 0x000000010606781a */ /* 0x000fe40000000000 */
[----:B------:R-:W-:Y:S02]  /*5940*/  SGXT.U32 R10, R10, 0x1 ;  /* 0x000000010a0a781a */ /* 0x000fe40000000000 */
[----:B------:R-:W-:-:S02]  /*5950*/  LOP3.LUT R6, R6, 0x6, RZ, 0xfc, !PT ;  /* 0x0000000606067812 */ /* 0x000fc400078efcff */
[----:B------:R-:W-:-:S03]  /*5960*/  LOP3.LUT R10, R10, 0xc, RZ, 0xfc, !PT ;  /* 0x0000000c0a0a7812 */ /* 0x000fc600078efcff */
[----:B------:R-:W-:Y:S01]  /*5970*/  IMAD R6, R6, c[0x0][0x188], RZ ;  /* 0x0000620006067a24 */ /* 0x000fe200078e02ff */
[----:B------:R-:W-:Y:S02]  /*5980*/  ISETP.GE.AND P0, PT, R10, UR4, PT ;  /* 0x000000040a007c0c */ /* 0x000fe4000bf06270 */
[----:B------:R-:W1:Y:S01]  /*5990*/  S2R R10, SR_TID.X ;  /* 0x00000000000a7919 */ /* 0x000e620000002100 */
[----:B0-----:R-:W-:-:S05]  /*59a0*/  IMAD.WIDE R8, R6, 0x2, R4 ;  /* 0x0000000206087825 */ /* 0x001fca00078e0204 */
[----:B------:R0:W3:Y:S01]  /*59b0*/  @!P1 LDG.E.U16 R96, [R8.64] ;  /* 0x0000000608609981 */ /* 0x0000e2000c1e1500 */
        /* <DEDUP_REMOVED lines=56> */
[----:B------:R-:W-:-:S03]  /*5d40*/  ISETP.GE.AND P1, PT, R11, UR4, PT ;  /* 0x000000040b007c0c */ /* 0x000fc6000bf26270 */
[----:B0-----:R-:W-:Y:S01]  /*5d50*/  IMAD.WIDE R8, R6, 0x2, R4 ;  /* 0x0000000206087825 */ /* 0x001fe200078e0204 */
[----:B------:R-:W-:-:S04]  /*5d60*/  SHF.R.U32.HI R6, RZ, 0x6, R10 ;  /* 0x00000006ff067819 */ /* 0x000fc8000001160a */
[----:B------:R-:W-:Y:S01]  /*5d70*/  SGXT.U32 R6, R6, 0x1 ;  /* 0x000000010606781a */ /* 0x000fe20000000000 */
[----:B------:R0:W3:Y:S03]  /*5d80*/  @!P0 LDG.E.U16 R99, [R8.64] ;  /* 0x0000000608638981 */ /* 0x0000e6000c1e1500 */
[----:B------:R-:W-:-:S05]  /*5d90*/  LOP3.LUT R6, R6, 0x1e, RZ, 0xfc, !PT ;  /* 0x0000001e06067812 */ /* 0x000fca00078efcff */
[----:B------:R-:W-:Y:S01]  /*5da0*/  IMAD R6, R6, c[0x0][0x188], RZ ;  /* 0x0000620006067a24 */ /* 0x000fe200078e02ff */
[----:B------:R-:W-:-:S03]  /*5db0*/  PRMT R98, RZ, 0x7610, R98 ;  /* 0x00007610ff627816 */ /* 0x000fc60000000062 */
[----:B0-----:R-:W-:Y:S01]  /*5dc0*/  IMAD.WIDE R8, R6, 0x2, R4 ;  /* 0x0000000206087825 */ /* 0x001fe200078e0204 */
[----:B------:R-:W-:Y:S01]  /*5dd0*/  LOP3.LUT R6, R10, 0x1f, RZ, 0xc0, !PT ;  /* 0x0000001f0a067812 */ /* 0x000fe200078ec0ff */
[----:B------:R-:W3:Y:S03]  /*5de0*/  LDL.LU R4, [R1+0xe4] ;  /* 0x0000e40001047983 */ /* 0x000ee60000300800 */
[----:B------:R-:W-:Y:S01]  /*5df0*/  ISETP.GE.AND P0, PT, R6, UR4, PT ;  /* 0x0000000406007c0c */ /* 0x000fe2000bf06270 */
[----:B------:R-:W3:Y:S04]  /*5e00*/  LDL.LU R5, [R1+0x74] ;  /* 0x0000740001057983 */ /* 0x000ee80000300800 */
[----:B------:R-:W3:Y:S04]  /*5e10*/  LDL.LU R186, [R1+0x80] ;  /* 0x0000800001ba7983 */ /* 0x000ee80000300800 */
[----:B------:R-:W3:Y:S04]  /*5e20*/  LDL.LU R6, [R1+0xec] ;  /* 0x0000ec0001067983 */ /* 0x000ee80000300800 */
[----:B------:R-:W3:Y:S04]  /*5e30*/  LDL.LU R187, [R1+0x84] ;  /* 0x0000840001bb7983 */ /* 0x000ee80000300800 */
[----:B------:R0:W4:Y:S04]  /*5e40*/  @!P1 LDG.E.U16 R98, [R8.64] ;  /* 0x0000000608629981 */ /* 0x000128000c1e1500 */
[----:B------:R-:W-:Y:S01]  /*5e50*/  BAR.SYNC.DEFER_BLOCKING 0x0 ;  /* 0x0000000000007b1d */ /* 0x000fe20000010000 */
[----:B------:R-:W-:-:S02]  /*5e60*/  IADD3 R10, P1, R252, R3, RZ ;  /* 0x00000003fc0a7210 */ /* 0x000fc40007f3e0ff */
[----:B0-----:R-:W-:-:S03]  /*5e70*/  PRMT R8, RZ, 0x7610, R8 ;  /* 0x00007610ff087816 */ /* 0x001fc60000000008 */
[----:B------:R-:W-:Y:S01]  /*5e80*/  IMAD.X R11, R188, 0x1, R2, P1 ;  /* 0x00000001bc0b7824 */ /* 0x000fe200008e0602 */
[----:B------:R-:W-:-:S04]  /*5e90*/  PRMT R95, RZ, 0x7610, R95 ;  /* 0x00007610ff5f7816 */ /* 0x000fc8000000005f */
[----:B------:R2:W4:Y:S02]  /*5ea0*/  @!P0 LDG.E.U16 R8, [R10.64] ;  /* 0x000000060a088981 */ /* 0x000524000c1e1500 */
[----:B--2---:R-:W-:-:S05]  /*5eb0*/  IADD3 R10, P1, R115, R3, RZ ;  /* 0x00000003730a7210 */ /* 0x004fca0007f3e0ff */
[----:B------:R-:W-:-:S05]  /*5ec0*/  IMAD.X R11, R251, 0x1, R2, P1 ;  /* 0x00000001fb0b7824 */ /* 0x000fca00008e0602 */
[----:B------:R0:W2:Y:S01]  /*5ed0*/  @!P0 LDG.E.U16 R95, [R10.64] ;  /* 0x000000060a5f8981 */ /* 0x0000a2000c1e1500 */
[----:B------:R-:W-:Y:S02]  /*5ee0*/  PRMT R94, RZ, 0x7610, R94 ;  /* 0x00007610ff5e7816 */ /* 0x000fe4000000005e */
[----:B0-----:R-:W-:Y:S01]  /*5ef0*/  IADD3 R10, P1, R112, R3, RZ ;  /* 0x00000003700a7210 */ /* 0x001fe20007f3e0ff */
[----:B------:R-:W-:Y:S04]  /*5f00*/  STL [R1+0x194], R252 ;  /* 0x000194fc01007387 */ /* 0x000fe80000100800 */
[----:B------:R-:W-:Y:S01]  /*5f10*/  IMAD.X R11, R249, 0x1, R2, P1 ;  /* 0x00000001f90b7824 */ /* 0x000fe200008e0602 */
[----:B------:R-:W-:Y:S04]  /*5f20*/  STL [R1+0x198], R188 ;  /* 0x000198bc01007387 */ /* 0x000fe80000100800 */
[----:B------:R0:W-:Y:S04]  /*5f30*/  STL [R1+0x110], R251 ;  /* 0x000110fb01007387 */ /* 0x0001e80000100800 */
[----:B------:R1:W2:Y:S01]  /*5f40*/  @!P0 LDG.E.U16 R94, [R10.64] ;  /* 0x000000060a5e8981 */ /* 0x0002a2000c1e1500 */
[----:B------:R-:W-:-:S03]  /*5f50*/  PRMT R87, RZ, 0x7610, R87 ;  /* 0x00007610ff577816 */ /* 0x000fc60000000057 */
[----:B0-----:R-:W2:Y:S01]  /*5f60*/  LDL.LU R251, [R1+0x70] ;  /* 0x0000700001fb7983 */ /* 0x001ea20000300800 */
[----:B-1----:R-:W-:-:S03]  /*5f70*/  IADD3 R10, P1, R247, R3, RZ ;  /* 0x00000003f70a7210 */ /* 0x002fc60007f3e0ff */
[----:B------:R0:W-:Y:S02]  /*5f80*/  STL [R1+0x114], R249 ;  /* 0x000114f901007387 */ /* 0x0001e40000100800 */
[----:B------:R-:W-:-:S05]  /*5f90*/  IMAD.X R11, R235, 0x1, R2, P1 ;  /* 0x00000001eb0b7824 */ /* 0x000fca00008e0602 */
[----:B------:R1:W4:Y:S04]  /*5fa0*/  @!P0 LDG.E.U16 R87, [R10.64] ;  /* 0x000000060a578981 */ /* 0x000328000c1e1500 */
[----:B0-----:R-:W4:Y:S04]  /*5fb0*/  LDL.LU R249, [R1+0x64] ;  /* 0x0000640001f97983 */ /* 0x001f280000300800 */
[----:B------:R0:W-:Y:S01]  /*5fc0*/  STL [R1+0x118], R247 ;  /* 0x000118f701007387 */ /* 0x0001e20000100800 */
[----:B-1----:R-:W-:-:S03]  /*5fd0*/  IADD3 R10, P1, R106, R3, RZ ;  /* 0x000000036a0a7210 */ /* 0x002fc60007f3e0ff */
[----:B0-----:R-:W4:Y:S02]  /*5fe0*/  LDL.LU R247, [R1+0xdc] ;  /* 0x0000dc0001f77983 */ /* 0x001f240000300800 */
[----:B------:R-:W-:Y:S02]  /*5ff0*/  IMAD.X R11, R246, 0x1, R2, P1 ;  /* 0x00000001f60b7824 */ /* 0x000fe400008e0602 */
[----:B------:R0:W-:Y:S04]  /*6000*/  STL [R1+0x11c], R235 ;  /* 0x00011ceb01007387 */ /* 0x0001e80000100800 */
[----:B0-----:R-:W4:Y:S04]  /*6010*/  LDL.LU R235, [R1+0x60] ;  /* 0x0000600001eb7983 */ /* 0x001f280000300800 */
[----:B------:R0:W-:Y:S04]  /*6020*/  STL [R1+0x120], R246 ;  /* 0x000120f601007387 */ /* 0x0001e80000100800 */
[----:B0-----:R-:W4:Y:S01]  /*6030*/  LDL.LU R246, [R1+0x54] ;  /* 0x0000540001f67983 */ /* 0x001f220000300800 */
[----:B------:R-:W-:-:S06]  /*6040*/  PRMT R85, RZ, 0x7610, R85 ;  /* 0x00007610ff557816 */ /* 0x000fcc0000000055 */
[----:B------:R0:W4:Y:S01]  /*6050*/  @!P0 LDG.E.U16 R85, [R10.64] ;  /* 0x000000060a558981 */ /* 0x000122000c1e1500 */
[----:B------:R-:W-:Y:S02]  /*6060*/  PRMT R59, RZ, 0x7610, R59 ;  /* 0x00007610ff3b7816 */ /* 0x000fe4000000003b */
[----:B0-----:R-:W-:-:S05]  /*6070*/  IADD3 R10, P1, R108, R3, RZ ;  /* 0x000000036c0a7210 */ /* 0x001fca0007f3e0ff */
[----:B------:R-:W-:-:S05]  /*6080*/  IMAD.X R11, R109, 0x1, R2, P1 ;  /* 0x000000016d0b7824 */ /* 0x000fca00008e0602 */
[----:B------:R0:W4:Y:S01]  /*6090*/  @!P0 LDG.E.U16 R59, [R10.64] ;  /* 0x000000060a3b8981 */ /* 0x000122000c1e1500 */
[----:B------:R-:W-:Y:S02]  /*60a0*/  PRMT R58, RZ, 0x7610, R58 ;  /* 0x00007610ff3a7816 */ /* 0x000fe4000000003a */
[----:B0-----:R-:W-:-:S05]  /*60b0*/  IADD3 R10, P1, R243, R3, RZ ;  /* 0x00000003f30a7210 */ /* 0x001fca0007f3e0ff */
[----:B------:R-:W-:-:S05]  /*60c0*/  IMAD.X R11, R231, 0x1, R2, P1 ;  /* 0x00000001e70b7824 */ /* 0x000fca00008e0602 */
[----:B------:R3:W4:Y:S01]  /*60d0*/  @!P0 LDG.E.U16 R58, [R10.64] ;  /* 0x000000060a3a8981 */ /* 0x000722000c1e1500 */
[----:B------:R-:W-:Y:S02]  /*60e0*/  PRMT R56, RZ, 0x7610, R56 ;  /* 0x00007610ff387816 */ /* 0x000fe40000000038 */
[----:B------:R-:W-:Y:S02]  /*60f0*/  PRMT R21, RZ, 0x7610, R21 ;  /* 0x00007610ff157816 */ /* 0x000fe40000000015 */
[----:B------:R-:W-:Y:S02]  /*6100*/  PRMT R20, RZ, 0x7610, R20 ;  /* 0x00007610ff147816 */ /* 0x000fe40000000014 */
[----:B------:R-:W-:Y:S01]  /*6110*/  PRMT R15, RZ, 0x7610, R15 ;  /* 0x00007610ff0f7816 */ /* 0x000fe2000000000f */
[----:B------:R0:W-:Y:S01]  /*6120*/  STL [R1+0x124], R243 ;  /* 0x000124f301007387 */ /* 0x0001e20000100800 */
[----:B------:R-:W-:-:S03]  /*6130*/  PRMT R14, RZ, 0x7610, R14 ;  /* 0x00007610ff0e7816 */ /* 0x000fc6000000000e */
[----:B0-----:R-:W4:Y:S04]  /*6140*/  LDL.LU R243, [R1+0x50] ;  /* 0x0000500001f37983 */ /* 0x001f280000300800 */
[----:B------:R0:W-:Y:S04]  /*6150*/  STL [R1+0x128], R231 ;  /* 0x000128e701007387 */ /* 0x0001e80000100800 */
[----:B0-----:R-:W4:Y:S01]  /*6160*/  LDL.LU R231, [R1+0x44] ;  /* 0x0000440001e77983 */ /* 0x001f220000300800 */
[----:B---3--:R-:W-:-:S05]  /*6170*/  IADD3 R10, P1, R187, R3, RZ ;  /* 0x00000003bb0a7210 */ /* 0x008fca0007f3e0ff */
[----:B------:R-:W-:-:S05]  /*6180*/  IMAD.X R11, R242, 0x1, R2, P1 ;  /* 0x00000001f20b7824 */ /* 0x000fca00008e0602 */
[----:B------:R0:W3:Y:S02]  /*6190*/  @!P0 LDG.E.U16 R56, [R10.64] ;  /* 0x000000060a388981 */ /* 0x0000e4000c1e1500 */
[----:B0-----:R-:W-:-:S05]  /*61a0*/  IADD3 R10, P1, R6, R3, RZ ;  /* 0x00000003060a7210 */ /* 0x001fca0007f3e0ff */
[----:B------:R-:W-:-:S05]  /*61b0*/  IMAD.X R11, R186, 0x1, R2, P1 ;  /* 0x00000001ba0b7824 */ /* 0x000fca00008e0602 */
[----:B------:R0:W3:Y:S02]  /*61c0*/  @!P0 LDG.E.U16 R21, [R10.64] ;  /* 0x000000060a158981 */ /* 0x0000e4000c1e1500 */
[----:B0-----:R-:W-:-:S05]  /*61d0*/  IADD3 R10, P1, R239, R3, RZ ;  /* 0x00000003ef0a7210 */ /* 0x001fca0007f3e0ff */
[----:B------:R-:W-:-:S05]  /*61e0*/  IMAD.X R11, R229, 0x1, R2, P1 ;  /* 0x00000001e50b7824 */ /* 0x000fca00008e0602 */
[----:B------:R0:W3:Y:S02]  /*61f0*/  @!P0 LDG.E.U16 R20, [R10.64] ;  /* 0x000000060a148981 */ /* 0x0000e4000c1e1500 */
[----:B0-----:R-:W-:-:S05]  /*6200*/  IADD3 R10, P1, R5, R3, RZ ;  /* 0x00000003050a7210 */ /* 0x001fca0007f3e0ff */
[----:B------:R-:W-:Y:S01]  /*6210*/  IMAD.X R11, R238, 0x1, R2, P1 ;  /* 0x00000001ee0b7824 */ /* 0x000fe200008e0602 */
[----:B------:R0:W-:Y:S04]  /*6220*/  STL [R1+0x12c], R187 ;  /* 0x00012cbb01007387 */ /* 0x0001e80000100800 */
[----:B------:R1:W3:Y:S04]  /*6230*/  @!P0 LDG.E.U16 R15, [R10.64] ;  /* 0x000000060a0f8981 */ /* 0x0002e8000c1e1500 */
[----:B0-----:R-:W3:Y:S01]  /*6240*/  LDL.LU R187, [R1+0xcc] ;  /* 0x0000cc0001bb7983 */ /* 0x001ee20000300800 */
[----:B-1----:R-:W-:-:S03]  /*6250*/  IADD3 R10, P1, R4, R3, RZ ;  /* 0x00000003040a7210 */ /* 0x002fc60007f3e0ff */
[----:B------:R-:W-:Y:S02]  /*6260*/  STL [R1+0x130], R242 ;  /* 0x000130f201007387 */ /* 0x000fe40000100800 */
[----:B--2---:R-:W-:Y:S02]  /*6270*/  IMAD.X R11, R251, 0x1, R2, P1 ;  /* 0x00000001fb0b7824 */ /* 0x004fe400008e0602 */
[----:B------:R-:W-:Y:S01]  /*6280*/  STL [R1+0x134], R6 ;  /* 0x0001340601007387 */ /* 0x000fe20000100800 */
[----:B------:R-:W-:-:S03]  /*6290*/  IADD3 R12, P1, R227, R3, RZ ;  /* 0x00000003e30c7210 */ /* 0x000fc60007f3e0ff */
[----:B------:R-:W-:Y:S04]  /*62a0*/  STL [R1+0x138], R186 ;  /* 0x000138ba01007387 */ /* 0x000fe80000100800 */
[----:B------:R-:W-:Y:S01]  /*62b0*/  STL [R1+0x13c], R239 ;  /* 0x00013cef01007387 */ /* 0x000fe20000100800 */
[----:B------:R-:W-:-:S03]  /*62c0*/  IMAD.X R13, R226, 0x1, R2, P1 ;  /* 0x00000001e20d7824 */ /* 0x000fc600008e0602 */
[----:B------:R-:W-:Y:S04]  /*62d0*/  STL [R1+0x140], R229 ;  /* 0x000140e501007387 */ /* 0x000fe80000100800 */
[----:B------:R-:W-:Y:S04]  /*62e0*/  STL [R1+0x144], R5 ;  /* 0x0001440501007387 */ /* 0x000fe80000100800 */
[----:B------:R0:W2:Y:S04]  /*62f0*/  @!P0 LDG.E.U16 R14, [R10.64] ;  /* 0x000000060a0e8981 */ /* 0x0000a8000c1e1500 */
[----:B------:R-:W-:Y:S04]  /*6300*/  STL [R1+0x148], R238 ;  /* 0x000148ee01007387 */ /* 0x000fe80000100800 */
[----:B------:R-:W-:Y:S01]  /*6310*/  STL [R1+0x14c], R4 ;  /* 0x00014c0401007387 */ /* 0x000fe20000100800 */
[----:B0-----:R-:W-:-:S03]  /*6320*/  PRMT R11, RZ, 0x7610, R11 ;  /* 0x00007610ff0b7816 */ /* 0x001fc6000000000b */
[----:B------:R-:W-:Y:S04]  /*6330*/  STL [R1+0x150], R251 ;  /* 0x000150fb01007387 */ /* 0x000fe80000100800 */
[----:B------:R-:W-:Y:S04]  /*6340*/  STL [R1+0x154], R227 ;  /* 0x000154e301007387 */ /* 0x000fe80000100800 */
[----:B------:R-:W-:Y:S04]  /*6350*/  STL [R1+0x158], R226 ;  /* 0x000158e201007387 */ /* 0x000fe80000100800 */
[----:B----4-:R-:W-:Y:S04]  /*6360*/  STL [R1+0x15c], R249 ;  /* 0x00015cf901007387 */ /* 0x010fe80000100800 */
[----:B------:R0:W4:Y:S04]  /*6370*/  @!P0 LDG.E.U16 R11, [R12.64] ;  /* 0x000000060c0b8981 */ /* 0x000128000c1e1500 */
[----:B------:R1:W-:Y:S04]  /*6380*/  STL [R1+0x160], R225 ;  /* 0x000160e101007387 */ /* 0x0003e80000100800 */
[----:B------:R-:W-:Y:S01]  /*6390*/  STL [R1+0x164], R247 ;  /* 0x000164f701007387 */ /* 0x000fe20000100800 */
[----:B0-----:R-:W-:-:S03]  /*63a0*/  IADD3 R12, P1, R249, R3, RZ ;  /* 0x00000003f90c7210 */ /* 0x001fc60007f3e0ff */
[----:B------:R-:W-:Y:S04]  /*63b0*/  STL [R1+0x168], R235 ;  /* 0x000168eb01007387 */ /* 0x000fe80000100800 */
[----:B------:R-:W-:Y:S01]  /*63c0*/  STL [R1+0x16c], R233 ;  /* 0x00016ce901007387 */ /* 0x000fe20000100800 */
[----:B------:R-:W-:-:S03]  /*63d0*/  IMAD.X R13, R225, 0x1, R2, P1 ;  /* 0x00000001e10d7824 */ /* 0x000fc600008e0602 */
[----:B------:R-:W-:Y:S04]  /*63e0*/  STL [R1+0x170], R222 ;  /* 0x000170de01007387 */ /* 0x000fe80000100800 */
[----:B------:R-:W-:Y:S04]  /*63f0*/  STL [R1+0x174], R246 ;  /* 0x000174f601007387 */ /* 0x000fe80000100800 */
[----:B------:R-:W-:Y:S04]  /*6400*/  STL [R1+0x178], R221 ;  /* 0x000178dd01007387 */ /* 0x000fe80000100800 */
[----:B-1----:R-:W2:Y:S04]  /*6410*/  LDL.LU R225, [R1+0x20] ;  /* 0x0000200001e17983 */ /* 0x002ea80000300800 */
[----:B------:R-:W2:Y:S04]  /*6420*/  LDL.LU R249, [R1+0xbc] ;  /* 0x0000bc0001f97983 */ /* 0x000ea80000300800 */
[----:B------:R-:W2:Y:S04]  /*6430*/  LDL.LU R226, [R1+0x24] ;  /* 0x0000240001e27983 */ /* 0x000ea80000300800 */
[----:B------:R-:W2:Y:S04]  /*6440*/  LDL.LU R238, [R1+0x30] ;  /* 0x0000300001ee7983 */ /* 0x000ea80000300800 */
[----:B------:R-:W2:Y:S04]  /*6450*/  LDL.LU R5, [R1+0xc4] ;  /* 0x0000c40001057983 */ /* 0x000ea80000300800 */
[----:B------:R-:W2:Y:S04]  /*6460*/  LDL.LU R229, [R1+0x34] ;  /* 0x0000340001e57983 */ /* 0x000ea80000300800 */
[----:B------:R-:W2:Y:S01]  /*6470*/  LDL.LU R242, [R1+0x40] ;  /* 0x0000400001f27983 */ /* 0x000ea20000300800 */
[----:B------:R-:W-:-:S06]  /*6480*/  PRMT R9, RZ, 0x7610, R9 ;  /* 0x00007610ff097816 */ /* 0x000fcc0000000009 */
[----:B------:R0:W4:Y:S01]  /*6490*/  @!P0 LDG.E.U16 R9, [R12.64] ;  /* 0x000000060c098981 */ /* 0x000122000c1e1500 */
[----:B------:R-:W-:-:S03]  /*64a0*/  PRMT R10, RZ, 0x7610, R10 ;  /* 0x00007610ff0a7816 */ /* 0x000fc6000000000a */
[----:B------:R1:W-:Y:S01]  /*64b0*/  STS.U16 [R0+0x4400], R16 ;  /* 0x0044001000007388 */ /* 0x0003e20000000400 */
[----:B0-----:R-:W-:-:S05]  /*64c0*/  IADD3 R12, P1, R247, R3, RZ ;  /* 0x00000003f70c7210 */ /* 0x001fca0007f3e0ff */
[--C-:B------:R-:W-:Y:S01]  /*64d0*/  IMAD.X R13, R235, 0x1, R2.reuse, P1 ;  /* 0x00000001eb0d7824 */ /* 0x100fe200008e0602 */
[----:B-1----:R-:W-:Y:S01]  /*64e0*/  IADD3 R16, P1, R233, R3, RZ ;  /* 0x00000003e9107210 */ /* 0x002fe20007f3e0ff */
[----:B------:R0:W-:Y:S04]  /*64f0*/  STS.U16 [R0+0x4000], R17 ;  /* 0x0040001100007388 */ /* 0x0001e80000000400 */
[----:B------:R1:W4:Y:S01]  /*6500*/  @!P0 LDG.E.U16 R10, [R12.64] ;  /* 0x000000060c0a8981 */ /* 0x000322000c1e1500 */
[----:B0-----:R-:W-:Y:S01]  /*6510*/  IMAD.X R17, R222, 0x1, R2, P1 ;  /* 0x00000001de117824 */ /* 0x001fe200008e0602 */
[----:B-1----:R-:W-:-:S06]  /*6520*/  PRMT R12, RZ, 0x7610, R12 ;  /* 0x00007610ff0c7816 */ /* 0x002fcc000000000c */
        /* <DEDUP_REMOVED lines=9> */
[----:B-1----:R-:W-:Y:S02]  /*65c0*/  PRMT R16, RZ, 0x7610, R16 ;  /* 0x00007610ff107816 */ /* 0x002fe40000000010 */
[----:B------:R-:W-:Y:S04]  /*65d0*/  STL [R1+0x17c], R243 ;  /* 0x00017cf301007387 */ /* 0x000fe80000100800 */
[----:B------:R0:W4:Y:S01]  /*65e0*/  @!P0 LDG.E.U16 R16, [R18.64] ;  /* 0x0000000612108981 */ /* 0x000122000c1e1500 */
[----:B------:R-:W-:-:S03]  /*65f0*/  PRMT R17, RZ, 0x7610, R17 ;  /* 0x00007610ff117816 */ /* 0x000fc60000000011 */
[----:B------:R-:W-:Y:S01]  /*6600*/  STL [R1+0x180], R217 ;  /* 0x000180d901007387 */ /* 0x000fe20000100800 */
[----:B0-----:R-:W-:-:S03]  /*6610*/  IADD3 R18, P1, R217, R3, RZ ;  /* 0x00000003d9127210 */ /* 0x001fc60007f3e0ff */
[----:B------:R-:W-:Y:S01]  /*6620*/  STL [R1+0x184], R216 ;  /* 0x000184d801007387 */ /* 0x000fe20000100800 */
[----:B------:R-:W-:Y:S01]  /*6630*/  LOP3.LUT R111, R0, 0x20, RZ, 0x3c, !PT ;  /* 0x00000020006f7812 */ /* 0x000fe200078e3cff */
[----:B------:R-:W-:Y:S02]  /*6640*/  IMAD.X R19, R216, 0x1, R2, P1 ;  /* 0x00000001d8137824 */ /* 0x000fe400008e0602 */
[----:B------:R-:W-:Y:S04]  /*6650*/  STL [R1+0x188], R231 ;  /* 0x000188e701007387 */ /* 0x000fe80000100800 */
[----:B------:R-:W-:Y:S04]  /*6660*/  STL [R1+0x18c], R215 ;  /* 0x00018cd701007387 */ /* 0x000fe80000100800 */
[----:B------:R0:W4:Y:S04]  /*6670*/  @!P0 LDG.E.U16 R17, [R18.64] ;  /* 0x0000000612118981 */ /* 0x000128000c1e1500 */
[----:B------:R-:W-:Y:S01]  /*6680*/  STS.U16 [R111+0x4100], R100 ;  /* 0x004100646f007388 */ /* 0x000fe20000000400 */
[----:B0-----:R-:W-:-:S03]  /*6690*/  IADD3 R18, P1, R231, R3, RZ ;  /* 0x00000003e7127210 */ /* 0x001fc60007f3e0ff */
[----:B------:R0:W-:Y:S02]  /*66a0*/  STS.U16 [R111+0x4500], R22 ;  /* 0x004500166f007388 */ /* 0x0001e40000000400 */
[----:B------:R-:W-:Y:S01]  /*66b0*/  IMAD.X R19, R215, 0x1, R2, P1 ;  /* 0x00000001d7137824 */ /* 0x000fe200008e0602 */
[----:B0-----:R-:W-:Y:S01]  /*66c0*/  PRMT R22, RZ, 0x7610, R22 ;  /* 0x00007610ff167816 */ /* 0x001fe20000000016 */
[----:B------:R0:W-:Y:S05]  /*66d0*/  STS.U16 [R111+0x4900], R23 ;  /* 0x004900176f007388 */ /* 0x0001ea0000000400 */
[----:B------:R1:W4:Y:S01]  /*66e0*/  @!P0 LDG.E.U16 R22, [R18.64] ;  /* 0x0000000612168981 */ /* 0x000322000c1e1500 */
[----:B0-----:R-:W-:-:S03]  /*66f0*/  PRMT R23, RZ, 0x7610, R23 ;  /* 0x00007610ff177816 */ /* 0x001fc60000000017 */
[----:B---3--:R-:W-:Y:S01]  /*6700*/  STL [R1+0x190], R187 ;  /* 0x000190bb01007387 */ /* 0x008fe20000100800 */
[----:B-1----:R-:W-:-:S03]  /*6710*/  IADD3 R18, P1, R187, R3, RZ ;  /* 0x00000003bb127210 */ /* 0x002fc60007f3e0ff */
[----:B--2---:R-:W-:Y:S04]  /*6720*/  STL [R1+0x19c], R242 ;  /* 0x00019cf201007387 */ /* 0x004fe80000100800 */
[----:B------:R-:W-:Y:S04]  /*6730*/  STL [R1+0x1a0], R211 ;  /* 0x0001a0d301007387 */ /* 0x000fe80000100800 */
[----:B------:R0:W-:Y:S04]  /*6740*/  STL [R1+0x1a4], R210 ;  /* 0x0001a4d201007387 */ /* 0x0001e80000100800 */
[----:B------:R-:W2:Y:S04]  /*6750*/  LDL.LU R221, [R1+0x10] ;  /* 0x0000100001dd7983 */ /* 0x000ea80000300800 */
[----:B------:R-:W3:Y:S04]  /*6760*/  LDL.LU R246, [R1+0xb4] ;  /* 0x0000b40001f67983 */ /* 0x000ee80000300800 */
[----:B------:R-:W2:Y:S01]  /*6770*/  LDL.LU R222, [R1+0x14] ;  /* 0x0000140001de7983 */ /* 0x000ea20000300800 */
[----:B------:R-:W-:-:S03]  /*6780*/  IMAD.X R19, R242, 0x1, R2, P1 ;  /* 0x00000001f2137824 */ /* 0x000fc600008e0602 */
[----:B------:R-:W3:Y:S04]  /*6790*/  LDL.LU R110, [R1+0x58] ;  /* 0x00005800016e7983 */ /* 0x000ee80000300800 */
[----:B------:R-:W3:Y:S04]  /*67a0*/  LDL.LU R107, [R1+0x48] ;  /* 0x00004800016b7983 */ /* 0x000ee80000300800 */
[----:B------:R-:W3:Y:S04]  /*67b0*/  LDL.LU R105, [R1+0xa4] ;  /* 0x0000a40001697983 */ /* 0x000ee80000300800 */
[----:B------:R-:W3:Y:S04]  /*67c0*/  LDL.LU R104, [R1+0x8c] ;  /* 0x00008c0001687983 */ /* 0x000ee80000300800 */
[----:B------:R-:W3:Y:S04]  /*67d0*/  LDL.LU R103, [R1+0x98] ;  /* 0x0000980001677983 */ /* 0x000ee80000300800 */
[----:B------:R-:W4:Y:S04]  /*67e0*/  LDL.LU R102, [R1+0xf8] ;  /* 0x0000f80001667983 */ /* 0x000f280000300800 */
[----:B------:R1:W4:Y:S04]  /*67f0*/  @!P0 LDG.E.U16 R23, [R18.64] ;  /* 0x0000000612178981 */ /* 0x000328000c1e1500 */
[----:B------:R-:W4:Y:S04]  /*6800*/  LDL.LU R101, [R1+0xd8] ;  /* 0x0000d80001657983 */ /* 0x000f280000300800 */
[----:B------:R-:W4:Y:S01]  /*6810*/  LDL.LU R114, [R1+0x9c] ;  /* 0x00009c0001727983 */ /* 0x000f220000300800 */
[----:B-1----:R-:W-:-:S03]  /*6820*/  IADD3 R18, P1, R211, R3, RZ ;  /* 0x00000003d3127210 */ /* 0x002fc60007f3e0ff */
[----:B------:R-:W4:Y:S04]  /*6830*/  LDL.LU R113, [R1+0x6c] ;  /* 0x00006c0001717983 */ /* 0x000f280000300800 */
[----:B------:R-:W4:Y:S01]  /*6840*/  LDL.LU R68, [R1+0x7c] ;  /* 0x00007c0001447983 */ /* 0x000f220000300800 */
[----:B------:R-:W-:-:S03]  /*6850*/  IMAD.X R19, R210, 0x1, R2, P1 ;  /* 0x00000001d2137824 */ /* 0x000fc600008e0602 */
[----:B------:R-:W4:Y:S04]  /*6860*/  LDL.LU R69, [R1+0xf0] ;  /* 0x0000f00001457983 */ /* 0x000f280000300800 */
[----:B------:R-:W4:Y:S04]  /*6870*/  LDL.LU R70, [R1+0x88] ;  /* 0x0000880001467983 */ /* 0x000f280000300800 */
[----:B------:R-:W4:Y:S04]  /*6880*/  LDL.LU R71, [R1+0xe8] ;  /* 0x0000e80001477983 */ /* 0x000f280000300800 */
[----:B0-----:R-:W4:Y:S04]  /*6890*/  LDL.LU R210, [R1+0x78] ;  /* 0x0000780001d27983 */ /* 0x001f280000300800 */
[----:B------:R-:W4:Y:S04]  /*68a0*/  LDL.LU R211, [R1+0x68] ;  /* 0x0000680001d37983 */ /* 0x000f280000300800 */
[----:B------:R-:W4:Y:S04]  /*68b0*/  LDL.LU R242, [R1+0x4c] ;  /* 0x00004c0001f27983 */ /* 0x000f280000300800 */
[----:B------:R-:W4:Y:S04]  /*68c0*/  LDL.LU R188, [R1+0x5c] ;  /* 0x00005c0001bc7983 */ /* 0x000f280000300800 */
[----:B------:R-:W4:Y:S04]  /*68d0*/  LDL.LU R252, [R1+0xd0] ;  /* 0x0000d00001fc7983 */ /* 0x000f280000300800 */
[----:B------:R-:W4:Y:S04]  /*68e0*/  LDL.LU R184, [R1+0xe0] ;  /* 0x0000e00001b87983 */ /* 0x000f280000300800 */
[----:B------:R-:W4:Y:S04]  /*68f0*/  LDL.LU R187, [R1] ;  /* 0x0000000001bb7983 */ /* 0x000f280000300800 */
[----:B------:R-:W4:Y:S04]  /*6900*/  LDL.LU R215, [R1+0xac] ;  /* 0x0000ac0001d77983 */ /* 0x000f280000300800 */
[----:B------:R-:W4:Y:S04]  /*6910*/  LDL.LU R231, [R1+0x4] ;  /* 0x0000040001e77983 */ /* 0x000f280000300800 */
[----:B------:R0:W-:Y:S01]  /*6920*/  STS.U16 [R111+0x4d00], R57 ;  /* 0x004d00396f007388 */ /* 0x0001e20000000400 */
[----:B------:R-:W-:-:S03]  /*6930*/  LOP3.LUT R4, R0, 0x40, RZ, 0x3c, !PT ;  /* 0x0000004000047812 */ /* 0x000fc600078e3cff */
[----:B------:R-:W4:Y:S01]  /*6940*/  LDL.LU R216, [R1+0x8] ;  /* 0x0000080001d87983 */ /* 0x000f220000300800 */
[----:B0-----:R-:W-:-:S03]  /*6950*/  PRMT R57, RZ, 0x7610, R57 ;  /* 0x00007610ff397816 */ /* 0x001fc60000000039 */
[----:B------:R0:W-:Y:S04]  /*6960*/  STS.U16 [R4+0x4200], R84 ;  /* 0x0042005404007388 */ /* 0x0001e80000000400 */
[----:B------:R-:W4:Y:S04]  /*6970*/  LDL.LU R217, [R1+0xb0] ;  /* 0x0000b00001d97983 */ /* 0x000f280000300800 */
[----:B------:R1:W4:Y:S01]  /*6980*/  @!P0 LDG.E.U16 R57, [R18.64] ;  /* 0x0000000612398981 */ /* 0x000322000c1e1500 */
[----:B0-----:R-:W-:-:S03]  /*6990*/  PRMT R84, RZ, 0x7610, R84 ;  /* 0x00007610ff547816 */ /* 0x001fc60000000054 */
[----:B------:R0:W-:Y:S04]  /*69a0*/  STS.U16 [R4+0x4600], R86 ;  /* 0x0046005604007388 */ /* 0x0001e80000000400 */
[----:B------:R-:W4:Y:S01]  /*69b0*/  LDL.LU R243, [R1+0xc] ;  /* 0x00000c0001f37983 */ /* 0x000f220000300800 */
[----:B-1----:R-:W-:-:S03]  /*69c0*/  IADD3 R18, P1, R229, R3, RZ ;  /* 0x00000003e5127210 */ /* 0x002fc60007f3e0ff */
[----:B------:R-:W-:Y:S02]  /*69d0*/  STS.U16 [R4+0x4a00], R92 ;  /* 0x004a005c04007388 */ /* 0x000fe40000000400 */
[----:B------:R-:W-:Y:S02]  /*69e0*/  IMAD.X R19, R209, 0x1, R2, P1 ;  /* 0x00000001d1137824 */ /* 0x000fe400008e0602 */
[----:B------:R1:W-:Y:S04]  /*69f0*/  STS.U16 [R4+0x4e00], R93 ;  /* 0x004e005d04007388 */ /* 0x0003e80000000400 */
[----:B------:R1:W4:Y:S01]  /*6a00*/  @!P0 LDG.E.U16 R84, [R18.64] ;  /* 0x0000000612548981 */ /* 0x000322000c1e1500 */
[----:B0-----:R-:W-:-:S03]  /*6a10*/  PRMT R86, RZ, 0x7610, R86 ;  /* 0x00007610ff567816 */ /* 0x001fc60000000056 */
[----:B------:R-:W4:Y:S01]  /*6a20*/  LDL.LU R233, [R1+0x18] ;  /* 0x0000180001e97983 */ /* 0x000f220000300800 */
[----:B-1----:R-:W-:-:S03]  /*6a30*/  LOP3.LUT R4, R0, 0x60, RZ, 0x3c, !PT ;  /* 0x0000006000047812 */ /* 0x002fc600078e3cff */
[----:B------:R-:W4:Y:S01]  /*6a40*/  LDL.LU R235, [R1+0xb8] ;  /* 0x0000b80001eb7983 */ /* 0x000f220000300800 */
[----:B------:R-:W-:-:S03]  /*6a50*/  IADD3 R18, P1, R5, R3, RZ ;  /* 0x0000000305127210 */ /* 0x000fc60007f3e0ff */
[----:B------:R-:W-:Y:S02]  /*6a60*/  STS.U16 [R4+0x4300], R96 ;  /* 0x0043006004007388 */ /* 0x000fe40000000400 */
[----:B------:R-:W-:Y:S02]  /*6a70*/  IMAD.X R19, R238, 0x1, R2, P1 ;  /* 0x00000001ee137824 */ /* 0x000fe400008e0602 */
[----:B------:R-:W-:Y:S04]  /*6a80*/  STS.U16 [R4+0x4700], R97 ;  /* 0x0047006104007388 */ /* 0x000fe80000000400 */
[----:B------:R-:W4:Y:S04]  /*6a90*/  LDL.LU R247, [R1+0x1c] ;  /* 0x00001c0001f77983 */ /* 0x000f280000300800 */
[----:B------:R-:W-:Y:S04]  /*6aa0*/  STS.U16 [R4+0x4b00], R99 ;  /* 0x004b006304007388 */ /* 0x000fe80000000400 */
[----:B------:R-:W4:Y:S04]  /*6ab0*/  LDL.LU R227, [R1+0x28] ;  /* 0x0000280001e37983 */ /* 0x000f280000300800 */
[----:B------:R0:W-:Y:S04]  /*6ac0*/  STS.U16 [R4+0x4f00], R98 ;  /* 0x004f006204007388 */ /* 0x0001e80000000400 */
[----:B------:R-:W4:Y:S04]  /*6ad0*/  LDL.LU R251, [R1+0xc0] ;  /* 0x0000c00001fb7983 */ /* 0x000f280000300800 */
[----:B------:R1:W4:Y:S04]  /*6ae0*/  @!P0 LDG.E.U16 R86, [R18.64] ;  /* 0x0000000612568981 */ /* 0x000328000c1e1500 */
[----:B0-----:R-:W4:Y:S04]  /*6af0*/  LDL.LU R4, [R1+0x2c] ;  /* 0x00002c0001047983 */ /* 0x001f280000300800 */
[----:B------:R-:W4:Y:S01]  /*6b00*/  LDL.LU R239, [R1+0x38] ;  /* 0x0000380001ef7983 */ /* 0x000f220000300800 */
[----:B-1----:R-:W-:-:S03]  /*6b10*/  IADD3 R18, P1, R205, R3, RZ ;  /* 0x00000003cd127210 */ /* 0x002fc60007f3e0ff */
[----:B------:R-:W4:Y:S04]  /*6b20*/  LDL.LU R186, [R1+0xc8] ;  /* 0x0000c80001ba7983 */ /* 0x000f280000300800 */
[----:B------:R-:W4:Y:S01]  /*6b30*/  LDL.LU R6, [R1+0x3c] ;  /* 0x00003c0001067983 */ /* 0x000f220000300800 */
[----:B------:R-:W-:Y:S01]  /*6b40*/  PRMT R92, RZ, 0x7610, R92 ;  /* 0x00007610ff5c7816 */ /* 0x000fe2000000005c */
[----:B------:R-:W-:-:S05]  /*6b50*/  IMAD.X R19, R204, 0x1, R2, P1 ;  /* 0x00000001cc137824 */ /* 0x000fca00008e0602 */
        /* <DEDUP_REMOVED lines=14> */
[----:B------:R-:W-:Y:S01]  /*6c40*/  PRMT R98, RZ, 0x7610, R98 ;  /* 0x00007610ff627816 */ /* 0x000fe20000000062 */
[----:B------:R0:W-:Y:S02]  /*6c50*/  STS.U16 [R0], R95 ;  /* 0x0000005f00007388 */ /* 0x0001e40000000400 */
[----:B0-----:R-:W-:Y:S02]  /*6c60*/  PRMT R95, RZ, 0x7610, R95 ;  /* 0x00007610ff5f7816 */ /* 0x001fe4000000005f */
[----:B--2---:R-:W-:-:S05]  /*6c70*/  IADD3 R18, P1, R222, R3, RZ ;  /* 0x00000003de127210 */ /* 0x004fca0007f3e0ff */
[----:B------:R-:W-:-:S05]  /*6c80*/  IMAD.X R19, R197, 0x1, R2, P1 ;  /* 0x00000001c5137824 */ /* 0x000fca00008e0602 */
[----:B------:R3:W2:Y:S02]  /*6c90*/  @!P0 LDG.E.U16 R99, [R18.64] ;  /* 0x0000000612638981 */ /* 0x0006a4000c1e1500 */
[----:B---3--:R-:W-:-:S05]  /*6ca0*/  IADD3 R18, P1, R246, R3, RZ ;  /* 0x00000003f6127210 */ /* 0x008fca0007f3e0ff */
[----:B------:R-:W-:-:S05]  /*6cb0*/  IMAD.X R19, R221, 0x1, R2, P1 ;  /* 0x00000001dd137824 */ /* 0x000fca00008e0602 */
[----:B------:R0:W3:Y:S02]  /*6cc0*/  @!P0 LDG.E.U16 R98, [R18.64] ;  /* 0x0000000612628981 */ /* 0x0000e4000c1e1500 */
[----:B0-----:R-:W-:-:S05]  /*6cd0*/  IADD3 R18, P1, R193, R3, RZ ;  /* 0x00000003c1127210 */ /* 0x001fca0007f3e0ff */
[----:B------:R-:W-:Y:S01]  /*6ce0*/  IMAD.X R19, R192, 0x1, R2, P1 ;  /* 0x00000001c0137824 */ /* 0x000fe200008e0602 */
[----:B------:R0:W-:Y:S04]  /*6cf0*/  STS.U16 [R0+0x200], R94 ;  /* 0x0002005e00007388 */ /* 0x0001e80000000400 */
[----:B------:R4:W2:Y:S01]  /*6d00*/  @!P0 LDG.E.U16 R95, [R18.64] ;  /* 0x00000006125f8981 */ /* 0x0008a2000c1e1500 */
[----:B0-----:R-:W-:-:S03]  /*6d10*/  PRMT R94, RZ, 0x7610, R94 ;  /* 0x00007610ff5e7816 */ /* 0x001fc6000000005e */
[----:B------:R0:W-:Y:S02]  /*6d20*/  STS.U16 [R0+0x400], R87 ;  /* 0x0004005700007388 */ /* 0x0001e40000000400 */
[----:B0-----:R-:W-:Y:S02]  /*6d30*/  PRMT R87, RZ, 0x7610, R87 ;  /* 0x00007610ff577816 */ /* 0x001fe40000000057 */
[----:B----4-:R-:W-:-:S05]  /*6d40*/  IADD3 R18, P1, R231, R3, RZ ;  /* 0x00000003e7127210 */ /* 0x010fca0007f3e0ff */
[----:B------:R-:W-:-:S05]  /*6d50*/  IMAD.X R19, R191, 0x1, R2, P1 ;  /* 0x00000001bf137824 */ /* 0x000fca00008e0602 */
[----:B------:R0:W4:Y:S02]  /*6d60*/  @!P0 LDG.E.U16 R94, [R18.64] ;  /* 0x00000006125e8981 */ /* 0x000124000c1e1500 */
[----:B0-----:R-:W-:-:S05]  /*6d70*/  IADD3 R18, P1, R215, R3, RZ ;  /* 0x00000003d7127210 */ /* 0x001fca0007f3e0ff */
[----:B------:R-:W-:Y:S01]  /*6d80*/  IMAD.X R19, R187, 0x1, R2, P1 ;  /* 0x00000001bb137824 */ /* 0x000fe200008e0602 */
[----:B------:R0:W-:Y:S04]  /*6d90*/  STS.U16 [R0+0x600], R85 ;  /* 0x0006005500007388 */ /* 0x0001e80000000400 */
[----:B------:R1:W2:Y:S01]  /*6da0*/  @!P0 LDG.E.U16 R87, [R18.64] ;  /* 0x0000000612578981 */ /* 0x0002a2000c1e1500 */
[----:B0-----:R-:W-:Y:S02]  /*6db0*/  PRMT R85, RZ, 0x7610, R85 ;  /* 0x00007610ff557816 */ /* 0x001fe40000000055 */
[----:B-1----:R-:W-:-:S05]  /*6dc0*/  IADD3 R18, P1, R105, R3, RZ ;  /* 0x0000000369127210 */ /* 0x002fca0007f3e0ff */
        /* <DEDUP_REMOVED lines=25> */
[----:B------:R-:W-:-:S05]  /*6f60*/  IMAD.X R19, R70, 0x1, R2, P1 ;  /* 0x0000000146137824 */ /* 0x000fca00008e0602 */
[----:B------:R0:W2:Y:S01]  /*6f70*/  @!P0 LDG.E.U16 R20, [R18.64] ;  /* 0x0000000612148981 */ /* 0x0000a2000c1e1500 */
[----:B------:R-:W-:-:S03]  /*6f80*/  PRMT R100, RZ, 0x7610, R100 ;  /* 0x00007610ff647816 */ /* 0x000fc60000000064 */
[----:B------:R1:W-:Y:S01]  /*6f90*/  STS.U16 [R0+0x1400], R14 ;  /* 0x0014000e00007388 */ /* 0x0003e20000000400 */
[----:B0-----:R-:W-:-:S05]  /*6fa0*/  IADD3 R18, P1, R241, R3, RZ ;  /* 0x00000003f1127210 */ /* 0x001fca0007f3e0ff */
[--C-:B------:R-:W-:Y:S01]  /*6fb0*/  IMAD.X R19, R230, 0x1, R2.reuse, P1 ;  /* 0x00000001e6137824 */ /* 0x100fe200008e0602 */
[----:B-1----:R-:W-:Y:S01]  /*6fc0*/  IADD3 R14, P1, R68, R3, RZ ;  /* 0x00000003440e7210 */ /* 0x002fe20007f3e0ff */
[----:B------:R0:W-:Y:S04]  /*6fd0*/  STS.U16 [R0+0x1200], R15 ;  /* 0x0012000f00007388 */ /* 0x0001e80000000400 */
[----:B------:R1:W2:Y:S01]  /*6fe0*/  @!P0 LDG.E.U16 R100, [R18.64] ;  /* 0x0000000612648981 */ /* 0x0002a2000c1e1500 */
[----:B0-----:R-:W-:Y:S01]  /*6ff0*/  IMAD.X R15, R240, 0x1, R2, P1 ;  /* 0x00000001f00f7824 */ /* 0x001fe200008e0602 */
[----:B-1----:R-:W-:-:S06]  /*7000*/  PRMT R18, RZ, 0x7610, R18 ;  /* 0x00007610ff127816 */ /* 0x002fcc0000000012 */
[----:B------:R0:W2:Y:S01]  /*7010*/  @!P0 LDG.E.U16 R18, [R14.64] ;  /* 0x000000060e128981 */ /* 0x0000a2000c1e1500 */
[----:B------:R-:W-:Y:S02]  /*7020*/  PRMT R19, RZ, 0x7610, R19 ;  /* 0x00007610ff137816 */ /* 0x000fe40000000013 */
[----:B0-----:R-:W-:-:S05]  /*7030*/  IADD3 R14, P1, R71, R3, RZ ;  /* 0x00000003470e7210 */ /* 0x001fca0007f3e0ff */
[----:B------:R-:W-:Y:S01]  /*7040*/  IMAD.X R15, R210, 0x1, R2, P1 ;  /* 0x00000001d20f7824 */ /* 0x000fe200008e0602 */
[----:B------:R0:W-:Y:S04]  /*7050*/  STS.U16 [R0+0x1800], R9 ;  /* 0x0018000900007388 */ /* 0x0001e80000000400 */
[----:B------:R1:W2:Y:S04]  /*7060*/  @!P0 LDG.E.U16 R19, [R14.64] ;  /* 0x000000060e138981 */ /* 0x0002a8000c1e1500 */
[----:B------:R1:W-:Y:S01]  /*7070*/  STS.U16 [R0+0x1a00], R10 ;  /* 0x001a000a00007388 */ /* 0x0003e20000000400 */
[----:B0-----:R-:W-:-:S02]  /*7080*/  PRMT R9, RZ, 0x7610, R9 ;  /* 0x00007610ff097816 */ /* 0x001fc40000000009 */
[----:B-1----:R-:W-:-:S05]  /*7090*/  IADD3 R14, P1, R237, R3, RZ ;  /* 0x00000003ed0e7210 */ /* 0x002fca0007f3e0ff */
[--C-:B------:R-:W-:Y:S01]  /*70a0*/  IMAD.X R15, R228, 0x1, R2.reuse, P1 ;  /* 0x00000001e40f7824 */ /* 0x100fe200008e0602 */
[----:B------:R-:W-:Y:S01]  /*70b0*/  IADD3 R10, P1, R113, R3, RZ ;  /* 0x00000003710a7210 */ /* 0x000fe20007f3e0ff */
[----:B------:R0:W-:Y:S04]  /*70c0*/  STS.U16 [R0+0x1600], R11 ;  /* 0x0016000b00007388 */ /* 0x0001e80000000400 */
[----:B------:R1:W2:Y:S01]  /*70d0*/  @!P0 LDG.E.U16 R9, [R14.64] ;  /* 0x000000060e098981 */ /* 0x0002a2000c1e1500 */
[----:B0-----:R-:W-:Y:S01]  /*70e0*/  IMAD.X R11, R236, 0x1, R2, P1 ;  /* 0x00000001ec0b7824 */ /* 0x001fe200008e0602 */
[----:B-1----:R-:W-:Y:S02]  /*70f0*/  PRMT R14, RZ, 0x7610, R14 ;  /* 0x00007610ff0e7816 */ /* 0x002fe4000000000e */
[----:B------:R0:W-:Y:S04]  /*7100*/  STS.U16 [R0+0x1c00], R12 ;  /* 0x001c000c00007388 */ /* 0x0001e80000000400 */
[----:B------:R1:W4:Y:S01]  /*7110*/  @!P0 LDG.E.U16 R14, [R10.64] ;  /* 0x000000060a0e8981 */ /* 0x000322000c1e1500 */
[----:B0-----:R-:W-:-:S02]  /*7120*/  PRMT R12, RZ, 0x7610, R12 ;  /* 0x00007610ff0c7816 */ /* 0x001fc4000000000c */
[----:B-1----:R-:W-:-:S05]  /*7130*/  IADD3 R10, P1, R184, R3, RZ ;  /* 0x00000003b80a7210 */ /* 0x002fca0007f3e0ff */
[----:B------:R-:W-:Y:S01]  /*7140*/  IMAD.X R11, R211, 0x1, R2, P1 ;  /* 0x00000001d30b7824 */ /* 0x000fe200008e0602 */
[----:B------:R0:W-:Y:S04]  /*7150*/  STS.U16 [R0+0x1e00], R13 ;  /* 0x001e000d00007388 */ /* 0x0001e80000000400 */
[----:B------:R1:W4:Y:S01]  /*7160*/  @!P0 LDG.E.U16 R12, [R10.64] ;  /* 0x000000060a0c8981 */ /* 0x000322000c1e1500 */
[----:B0-----:R-:W-:Y:S02]  /*7170*/  PRMT R13, RZ, 0x7610, R13 ;  /* 0x00007610ff0d7816 */ /* 0x001fe4000000000d */
[----:B-1----:R-:W-:-:S05]  /*7180*/  IADD3 R10, P1, R234, R3, RZ ;  /* 0x00000003ea0a7210 */ /* 0x002fca0007f3e0ff */
[----:B------:R-:W-:-:S05]  /*7190*/  IMAD.X R11, R224, 0x1, R2, P1 ;  /* 0x00000001e00b7824 */ /* 0x000fca00008e0602 */
[----:B------:R0:W4:Y:S01]  /*71a0*/  @!P0 LDG.E.U16 R13, [R10.64] ;  /* 0x000000060a0d8981 */ /* 0x000122000c1e1500 */
[----:B------:R-:W-:Y:S02]  /*71b0*/  PRMT R15, RZ, 0x7610, R15 ;  /* 0x00007610ff0f7816 */ /* 0x000fe4000000000f */
[----:B0-----:R-:W-:-:S05]  /*71c0*/  IADD3 R10, P1, R188, R3, RZ ;  /* 0x00000003bc0a7210 */ /* 0x001fca0007f3e0ff */
[----:B------:R-:W-:Y:S01]  /*71d0*/  IMAD.X R11, R223, 0x1, R2, P1 ;  /* 0x00000001df0b7824 */ /* 0x000fe200008e0602 */
[----:B------:R0:W-:Y:S04]  /*71e0*/  STS.U16 [R0+0x2000], R16 ;  /* 0x0020001000007388 */ /* 0x0001e80000000400 */
[----:B------:R1:W4:Y:S01]  /*71f0*/  @!P0 LDG.E.U16 R15, [R10.64] ;  /* 0x000000060a0f8981 */ /* 0x000322000c1e1500 */
[----:B0-----:R-:W-:Y:S02]  /*7200*/  PRMT R16, RZ, 0x7610, R16 ;  /* 0x00007610ff107816 */ /* 0x001fe40000000010 */
[----:B-1----:R-:W-:-:S05]  /*7210*/  IADD3 R10, P1, R101, R3, RZ ;  /* 0x00000003650a7210 */ /* 0x002fca0007f3e0ff */
        /* <DEDUP_REMOVED lines=51> */
[----:B---3--:R0:W-:Y:S04]  /*7550*/  STS.U16 [R0+0x3800], R98 ;  /* 0x0038006200007388 */ /* 0x0081e80000000400 */
[----:B------:R1:W3:Y:S01]  /*7560*/  @!P0 LDG.E.U16 R97, [R10.64] ;  /* 0x000000060a618981 */ /* 0x0002e2000c1e1500 */
[----:B0-----:R-:W-:Y:S02]  /*7570*/  PRMT R98, RZ, 0x7610, R98 ;  /* 0x00007610ff627816 */ /* 0x001fe40000000062 */
[----:B-1----:R-:W-:-:S05]  /*7580*/  IADD3 R10, P1, R247, R3, RZ ;  /* 0x00000003f70a7210 */ /* 0x002fca0007f3e0ff */
[----:B------:R-:W-:Y:S01]  /*7590*/  IMAD.X R11, R200, 0x1, R2, P1 ;  /* 0x00000001c80b7824 */ /* 0x000fe200008e0602 */
[----:B--2---:R0:W-:Y:S04]  /*75a0*/  STS.U16 [R0+0x3a00], R95 ;  /* 0x003a005f00007388 */ /* 0x0041e80000000400 */
[----:B------:R1:W2:Y:S01]  /*75b0*/  @!P0 LDG.E.U16 R98, [R10.64] ;  /* 0x000000060a628981 */ /* 0x0002a2000c1e1500 */
[----:B0-----:R-:W-:Y:S02]  /*75c0*/  PRMT R95, RZ, 0x7610, R95 ;  /* 0x00007610ff5f7816 */ /* 0x001fe4000000005f */
[----:B-1----:R-:W-:-:S05]  /*75d0*/  IADD3 R10, P1, R235, R3, RZ ;  /* 0x00000003eb0a7210 */ /* 0x002fca0007f3e0ff */
[----:B------:R-:W-:Y:S01]  /*75e0*/  IMAD.X R11, R233, 0x1, R2, P1 ;  /* 0x00000001e90b7824 */ /* 0x000fe200008e0602 */
[----:B----4-:R0:W-:Y:S04]  /*75f0*/  STS.U16 [R0+0x3c00], R94 ;  /* 0x003c005e00007388 */ /* 0x0101e80000000400 */
        /* <DEDUP_REMOVED lines=9> */
[----:B------:R-:W-:Y:S04]  /*7690*/  STS.U16 [R0+0x3600], R99 ;  /* 0x0036006300007388 */ /* 0x000fe80000000400 */
[----:B------:R0:W4:Y:S04]  /*76a0*/  @!P0 LDG.E.U16 R87, [R10.64] ;  /* 0x000000060a578981 */ /* 0x000128000c1e1500 */
[----:B------:R1:W-:Y:S01]  /*76b0*/  STS.U16 [R111+0x100], R85 ;  /* 0x000100556f007388 */ /* 0x0003e20000000400 */
[----:B0-----:R-:W-:-:S02]  /*76c0*/  IADD3 R10, P1, R217, R3, RZ ;  /* 0x00000003d90a7210 */ /* 0x001fc40007f3e0ff */
[----:B-1----:R-:W-:-:S03]  /*76d0*/  PRMT R85, RZ, 0x7610, R85 ;  /* 0x00007610ff557816 */ /* 0x002fc60000000055 */
[----:B------:R-:W-:Y:S01]  /*76e0*/  IMAD.X R11, R216, 0x1, R2, P1 ;  /* 0x00000001d80b7824 */ /* 0x000fe200008e0602 */
[----:B------:R0:W-:Y:S04]  /*76f0*/  STS.U16 [R111+0x300], R59 ;  /* 0x0003003b6f007388 */ /* 0x0001e80000000400 */
[----:B------:R1:W4:Y:S01]  /*7700*/  @!P0 LDG.E.U16 R85, [R10.64] ;  /* 0x000000060a558981 */ /* 0x000322000c1e1500 */
[----:B0-----:R-:W-:Y:S02]  /*7710*/  PRMT R59, RZ, 0x7610, R59 ;  /* 0x00007610ff3b7816 */ /* 0x001fe4000000003b */
[----:B-1----:R-:W-:-:S05]  /*7720*/  IADD3 R10, P1, R190, R3, RZ ;  /* 0x00000003be0a7210 */ /* 0x002fca0007f3e0ff */
[----:B------:R-:W-:-:S05]  /*7730*/  IMAD.X R11, R189, 0x1, R2, P1 ;  /* 0x00000001bd0b7824 */ /* 0x000fca00008e0602 */
[----:B------:R-:W4:Y:S04]  /*7740*/  @!P0 LDG.E.U16 R59, [R10.64] ;  /* 0x000000060a3b8981 */ /* 0x000f28000c1e1500 */
[----:B------:R-:W-:Y:S04]  /*7750*/  STS.U16 [R111+0x3f00], R8 ;  /* 0x003f00086f007388 */ /* 0x000fe80000000400 */
[----:B------:R0:W-:Y:S04]  /*7760*/  STS.U16 [R111+0x500], R58 ;  /* 0x0005003a6f007388 */ /* 0x0001e80000000400 */
[----:B------:R-:W-:Y:S04]  /*7770*/  STS.U16 [R111+0x700], R56 ;  /* 0x000700386f007388 */ /* 0x000fe80000000400 */
        /* <DEDUP_REMOVED lines=20> */
[----:B---3--:R-:W-:Y:S04]  /*78c0*/  STS.U16 [R111+0x3100], R97 ;  /* 0x003100616f007388 */ /* 0x008fe80000000400 */
[----:B--2---:R-:W-:Y:S04]  /*78d0*/  STS.U16 [R111+0x3300], R98 ;  /* 0x003300626f007388 */ /* 0x004fe80000000400 */
[----:B----4-:R-:W-:Y:S04]  /*78e0*/  STS.U16 [R111+0x3500], R95 ;  /* 0x0035005f6f007388 */ /* 0x010fe80000000400 */
[----:B------:R-:W-:Y:S04]  /*78f0*/  STS.U16 [R111+0x3700], R94 ;  /* 0x0037005e6f007388 */ /* 0x000fe80000000400 */
[----:B------:R-:W-:Y:S04]  /*7900*/  STS.U16 [R111+0x3900], R87 ;  /* 0x003900576f007388 */ /* 0x000fe80000000400 */
[----:B------:R-:W-:Y:S01]  /*7910*/  STS.U16 [R111+0x3b00], R85 ;  /* 0x003b00556f007388 */ /* 0x000fe20000000400 */
[----:B------:R-:W-:-:S03]  /*7920*/  LOP3.LUT R99, R185, 0x20, RZ, 0x3c, !PT ;  /* 0x00000020b9637812 */ /* 0x000fc600078e3cff */
[----:B------:R1:W-:Y:S04]  /*7930*/  STS.U16 [R111+0x3d00], R59 ;  /* 0x003d003b6f007388 */ /* 0x0003e80000000400 */
[----:B------:R-:W-:Y:S01]  /*7940*/  BAR.SYNC.DEFER_BLOCKING 0x0 ;  /* 0x0000000000007b1d */ /* 0x000fe20000010000 */
[C---:B0-----:R-:W-:Y:S02]  /*7950*/  LOP3.LUT R58, R185.reuse, 0x40, RZ, 0x3c, !PT ;  /* 0x00000040b93a7812 */ /* 0x041fe400078e3cff */
[----:B-1----:R-:W-:-:S03]  /*7960*/  LOP3.LUT R111, R185, 0x60, RZ, 0x3c, !PT ;  /* 0x00000060b96f7812 */ /* 0x002fc600078e3cff */
[----:B------:R-:W-:Y:S04]  /*7970*/  LDSM.16.MT88.4 R84, [R185+0x4000] ;  /* 0x00400000b954783b */ /* 0x000fe80000004200 */
[----:B------:R-:W0:Y:S04]  /*7980*/  LDSM.16.M88.4 R8, [R7] ;  /* 0x000000000708783b */ /* 0x000e280000000200 */
[----:B------:R-:W1:Y:S04]  /*7990*/  LDSM.16.MT88.4 R96, [R99+0x4000] ;  /* 0x004000006360783b */ /* 0x000e680000004200 */
[----:B------:R-:W2:Y:S04]  /*79a0*/  LDSM.16.MT88.4 R56, [R58+0x4000] ;  /* 0x004000003a38783b */ /* 0x000ea80000004200 */
[----:B------:R-:W3:Y:S04]  /*79b0*/  LDSM.16.MT88.4 R92, [R111+0x4000] ;  /* 0x004000006f5c783b */ /* 0x000ee80000004200 */
[----:B------:R-:W4:Y:S04]  /*79c0*/  LDSM.16.M88.4 R12, [R7+0x800] ;  /* 0x00080000070c783b */ /* 0x000f280000000200 */
[----:B------:R-:W3:Y:S04]  /*79d0*/  LDSM.16.M88.4 R20, [R7+0x1000] ;  /* 0x001000000714783b */ /* 0x000ee80000000200 */
[----:B------:R-:W3:Y:S01]  /*79e0*/  LDSM.16.M88.4 R16, [R7+0x1800] ;  /* 0x001800000710783b */ /* 0x000ee20000000200 */
[-C--:B0-----:R-:W-:Y:S08]  /*79f0*/  HMMA.16816.F32 R152, R84, R8.reuse, R152 ;  /* 0x000000085498723c */ /* 0x081ff00000001898 */
[-C--:B-1----:R-:W-:Y:S08]  /*7a00*/  HMMA.16816.F32 R176, R96, R8.reuse, R176 ;  /* 0x0000000860b0723c */ /* 0x082ff000000018b0 */
[-C--:B--2---:R-:W-:Y:S08]  /*7a10*/  HMMA.16816.F32 R60, R56, R8.reuse, R60 ;  /* 0x00000008383c723c */ /* 0x084ff0000000183c */
[----:B---3--:R-:W-:Y:S07]  /*7a20*/  HMMA.16816.F32 R180, R92, R8, R180 ;  /* 0x000000085cb4723c */ /* 0x008fee00000018b4 */
[----:B------:R-:W-:Y:S01]  /*7a30*/  IMAD.MOV.U32 R9, RZ, RZ, R107 ;  /* 0x000000ffff097224 */ /* 0x000fe200078e006b */
[-C--:B----4-:R-:W-:Y:S08]  /*7a40*/  HMMA.16816.F32 R148, R84, R12.reuse, R148 ;  /* 0x0000000c5494723c */ /* 0x090ff00000001894 */
[-C--:B------:R-:W-:Y:S08]  /*7a50*/  HMMA.16816.F32 R156, R96, R12.reuse, R156 ;  /* 0x0000000c609c723c */ /* 0x080ff0000000189c */
[-C--:B------:R-:W-:Y:S08]  /*7a60*/  HMMA.16816.F32 R64, R56, R12.reuse, R64 ;  /* 0x0000000c3840723c */ /* 0x080ff00000001840 */
[----:B------:R-:W-:Y:S07]  /*7a70*/  HMMA.16816.F32 R72, R92, R12, R72 ;  /* 0x0000000c5c48723c */ /* 0x000fee0000001848 */
[----:B------:R-:W-:Y:S01]  /*7a80*/  IMAD.MOV.U32 R12, RZ, RZ, R106 ;  /* 0x000000ffff0c7224 */ /* 0x000fe200078e006a */
[----:B------:R-:W-:Y:S01]  /*7a90*/  HMMA.16816.F32 R144, R84, R20, R144 ;  /* 0x000000145490723c */ /* 0x000fe20000001890 */
[----:B------:R-:W-:-:S07]  /*7aa0*/  IMAD.MOV.U32 R13, RZ, RZ, R105 ;  /* 0x000000ffff0d7224 */ /* 0x000fce00078e0069 */
[-C--:B------:R-:W-:Y:S08]  /*7ab0*/  HMMA.16816.F32 R140, R96, R20.reuse, R140 ;  /* 0x00000014608c723c */ /* 0x080ff0000000188c */
[-C--:B------:R-:W-:Y:S08]  /*7ac0*/  HMMA.16816.F32 R160, R56, R20.reuse, R160 ;  /* 0x0000001438a0723c */ /* 0x080ff000000018a0 */
[----:B------:R-:W-:Y:S07]  /*7ad0*/  HMMA.16816.F32 R76, R92, R20, R76 ;  /* 0x000000145c4c723c */ /* 0x000fee000000184c */
[----:B------:R-:W-:Y:S01]  /*7ae0*/  IMAD.MOV.U32 R20, RZ, RZ, R104 ;  /* 0x000000ffff147224 */ /* 0x000fe200078e0068 */
[-C--:B------:R-:W-:Y:S01]  /*7af0*/  HMMA.16816.F32 R40, R84, R16.reuse, R40 ;  /* 0x000000105428723c */ /* 0x080fe20000001828 */
[----:B------:R-:W-:Y:S01]  /*7b00*/  IMAD.MOV.U32 R21, RZ, RZ, R103 ;  /* 0x000000ffff157224 */ /* 0x000fe200078e0067 */
[----:B------:R-:W0:Y:S06]  /*7b10*/  LDSM.16.M88.4 R104, [R7+0x2000] ;  /* 0x002000000768783b */ /* 0x000e2c0000000200 */
[-C--:B------:R-:W-:Y:S08]  /*7b20*/  HMMA.16816.F32 R136, R96, R16.reuse, R136 ;  /* 0x000000106088723c */ /* 0x080ff00000001888 */
[-C--:B------:R-:W-:Y:S08]  /*7b30*/  HMMA.16816.F32 R164, R56, R16.reuse, R164 ;  /* 0x0000001038a4723c */ /* 0x080ff000000018a4 */
[----:B------:R-:W-:Y:S07]  /*7b40*/  HMMA.16816.F32 R80, R92, R16, R80 ;  /* 0x000000105c50723c */ /* 0x000fee0000001850 */
[----:B------:R-:W-:-:S02]  /*7b50*/  IMAD.MOV.U32 R16, RZ, RZ, R102 ;  /* 0x000000ffff107224 */ /* 0x000fc400078e0066 */
[----:B------:R-:W-:Y:S02]  /*7b60*/  IMAD.MOV.U32 R17, RZ, RZ, R101 ;  /* 0x000000ffff117224 */ /* 0x000fe400078e0065 */
[----:B------:R-:W1:Y:S01]  /*7b70*/  LDSM.16.M88.4 R100, [R7+0x2800] ;  /* 0x002800000764783b */ /* 0x000e620000000200 */
[----:B------:R-:W-:Y:S01]  /*7b80*/  IMAD.MOV.U32 R8, RZ, RZ, R110 ;  /* 0x000000ffff087224 */ /* 0x000fe200078e006e */
[-C--:B0-----:R-:W-:Y:S08]  /*7b90*/  HMMA.16816.F32 R36, R84, R104.reuse, R36 ;  /* 0x000000685424723c */ /* 0x081ff00000001824 */
[-C--:B------:R-:W-:Y:S08]  /*7ba0*/  HMMA.16816.F32 R132, R96, R104.reuse, R132 ;  /* 0x000000686084723c */ /* 0x080ff00000001884 */
[-C--:B------:R-:W-:Y:S08]  /*7bb0*/  HMMA.16816.F32 R128, R56, R104.reuse, R128 ;  /* 0x000000683880723c */ /* 0x080ff00000001880 */
[----:B------:R-:W-:Y:S07]  /*7bc0*/  HMMA.16816.F32 R168, R92, R104, R168 ;  /* 0x000000685ca8723c */ /* 0x000fee00000018a8 */
[----:B------:R-:W-:Y:S01]  /*7bd0*/  IMAD.MOV.U32 R105, RZ, RZ, R109 ;  /* 0x000000ffff697224 */ /* 0x000fe200078e006d */
[-C--:B-1----:R-:W-:Y:S08]  /*7be0*/  HMMA.16816.F32 R32, R84, R100.reuse, R32 ;  /* 0x000000645420723c */ /* 0x082ff00000001820 */
[-C--:B------:R-:W-:Y:S08]  /*7bf0*/  HMMA.16816.F32 R44, R96, R100.reuse, R44 ;  /* 0x00000064602c723c */ /* 0x080ff0000000182c */
[-C--:B------:R-:W-:Y:S08]  /*7c00*/  HMMA.16816.F32 R124, R56, R100.reuse, R124 ;  /* 0x00000064387c723c */ /* 0x080ff0000000187c */
[----:B------:R-:W-:Y:S07]  /*7c10*/  HMMA.16816.F32 R172, R92, R100, R172 ;  /* 0x000000645cac723c */ /* 0x000fee00000018ac */
[----:B------:R-:W-:-:S02]  /*7c20*/  IMAD.MOV.U32 R100, RZ, RZ, R108 ;  /* 0x000000ffff647224 */ /* 0x000fc400078e006c */
[----:B------:R-:W0:Y:S01]  /*7c30*/  LDSM.16.M88.4 R108, [R7+0x3000] ;  /* 0x00300000076c783b */ /* 0x000e220000000200 */
[----:B------:R-:W-:Y:S02]  /*7c40*/  IMAD.MOV.U32 R104, RZ, RZ, R21 ;  /* 0x000000ffff687224 */ /* 0x000fe400078e0015 */
[----:B------:R-:W-:Y:S02]  /*7c50*/  IMAD.MOV.U32 R101, RZ, RZ, R12 ;  /* 0x000000ffff657224 */ /* 0x000fe400078e000c */
[----:B------:R-:W-:Y:S02]  /*7c60*/  IMAD.MOV.U32 R21, RZ, RZ, R115 ;  /* 0x000000ffff157224 */ /* 0x000fe400078e0073 */
[----:B------:R-:W-:Y:S01]  /*7c70*/  IMAD.MOV.U32 R12, RZ, RZ, R112 ;  /* 0x000000ffff0c7224 */ /* 0x000fe200078e0070 */
[-C--:B0-----:R-:W-:Y:S08]  /*7c80*/  HMMA.16816.F32 R28, R84, R108.reuse, R28 ;  /* 0x0000006c541c723c */ /* 0x081ff0000000181c */
[-C--:B------:R-:W-:Y:S08]  /*7c90*/  HMMA.16816.F32 R48, R96, R108.reuse, R48 ;  /* 0x0000006c6030723c */ /* 0x080ff00000001830 */
[-C--:B------:R-:W-:Y:S08]  /*7ca0*/  HMMA.16816.F32 R120, R56, R108.reuse, R120 ;  /* 0x0000006c3878723c */ /* 0x080ff00000001878 */
[----:B------:R-:W-:Y:S07]  /*7cb0*/  HMMA.16816.F32 R116, R92, R108, R116 ;  /* 0x0000006c5c74723c */ /* 0x000fee0000001874 */
[----:B------:R-:W-:-:S02]  /*7cc0*/  IMAD.MOV.U32 R109, RZ, RZ, R105 ;  /* 0x000000ffff6d7224 */ /* 0x000fc400078e0069 */
[----:B------:R-:W-:Y:S02]  /*7cd0*/  IMAD.MOV.U32 R108, RZ, RZ, R20 ;  /* 0x000000ffff6c7224 */ /* 0x000fe400078e0014 */
[----:B------:R-:W-:Y:S02]  /*7ce0*/  IMAD.MOV.U32 R105, RZ, RZ, R16 ;  /* 0x000000ffff697224 */ /* 0x000fe400078e0010 */
[----:B------:R-:W-:Y:S02]  /*7cf0*/  IMAD.MOV.U32 R20, RZ, RZ, R13 ;  /* 0x000000ffff147224 */ /* 0x000fe400078e000d */
[----:B------:R-:W-:Y:S02]  /*7d00*/  IMAD.MOV.U32 R16, RZ, RZ, R114 ;  /* 0x000000ffff107224 */ /* 0x000fe400078e0072 */
[----:B------:R-:W-:Y:S02]  /*7d10*/  IMAD.MOV.U32 R13, RZ, RZ, R113 ;  /* 0x000000ffff0d7224 */ /* 0x000fe400078e0071 */
[----:B------:R-:W0:Y:S02]  /*7d20*/  LDSM.16.M88.4 R112, [R7+0x3800] ;  /* 0x003800000770783b */ /* 0x000e240000000200 */
[----:B0-----:R-:W-:Y:S07]  /*7d30*/  HMMA.16816.F32 R24, R84, R112, R24 ;  /* 0x000000705418723c */ /* 0x001fee0000001818 */
[----:B------:R-:W-:-:S02]  /*7d40*/  IMAD.MOV.U32 R84, RZ, RZ, R68 ;  /* 0x000000ffff547224 */ /* 0x000fc400078e0044 */
[----:B------:R-:W2:Y:S01]  /*7d50*/  LDL.LU R68, [R1+0x1b4] ;  /* 0x0001b40001447983 */ /* 0x000ea20000300800 */
[----:B------:R-:W-:Y:S02]  /*7d60*/  IMAD.MOV.U32 R85, RZ, RZ, R69 ;  /* 0x000000ffff557224 */ /* 0x000fe400078e0045 */
[----:B------:R-:W-:Y:S01]  /*7d70*/  IMAD.MOV.U32 R86, RZ, RZ, R70 ;  /* 0x000000ffff567224 */ /* 0x000fe200078e0046 */
[----:B------:R-:W2:Y:S01]  /*7d80*/  LDL.LU R69, [R1+0x1b0] ;  /* 0x0001b00001457983 */ /* 0x000ea20000300800 */
[----:B------:R-:W-:-:S03]  /*7d90*/  IMAD.MOV.U32 R87, RZ, RZ, R71 ;  /* 0x000000ffff577224 */ /* 0x000fc600078e0047 */
[----:B------:R-:W2:Y:S04]  /*7da0*/  LDL.LU R70, [R1+0x1ac] ;  /* 0x0001ac0001467983 */ /* 0x000ea80000300800 */
[----:B------:R-:W2:Y:S01]  /*7db0*/  LDL.LU R71, [R1+0x1a8] ;  /* 0x0001a80001477983 */ /* 0x000ea20000300800 */
[----:B------:R-:W-:Y:S07]  /*7dc0*/  HMMA.16816.F32 R52, R96, R112, R52 ;  /* 0x000000706034723c */ /* 0x000fee0000001834 */
[----:B------:R-:W-:-:S02]  /*7dd0*/  IMAD.MOV.U32 R97, RZ, RZ, R84 ;  /* 0x000000ffff617224 */ /* 0x000fc400078e0054 */
[----:B------:R-:W-:Y:S02]  /*7de0*/  IMAD.MOV.U32 R99, RZ, RZ, R85 ;  /* 0x000000ffff637224 */ /* 0x000fe400078e0055 */
[----:B------:R-:W-:Y:S02]  /*7df0*/  IMAD.MOV.U32 R98, RZ, RZ, R86 ;  /* 0x000000ffff627224 */ /* 0x000fe400078e0056 */
[----:B------:R-:W-:Y:S02]  /*7e00*/  IMAD.MOV.U32 R96, RZ, RZ, R87 ;  /* 0x000000ffff607224 */ /* 0x000fe400078e0057 */
[----:B------:R-:W0:Y:S01]  /*7e10*/  LDSM.16.MT88.4 R84, [R185+0x4800] ;  /* 0x00480000b954783b */ /* 0x000e220000004200 */
[----:B------:R-:W-:Y:S07]  /*7e20*/  HMMA.16816.F32 R88, R56, R112, R88 ;  /* 0x000000703858723c */ /* 0x000fee0000001858 */
[----:B------:R-:W-:-:S02]  /*7e30*/  IMAD.MOV.U32 R59, RZ, RZ, R211 ;  /* 0x000000ffff3b7224 */ /* 0x000fc400078e00d3 */
[----:B------:R-:W-:Y:S02]  /*7e40*/  IMAD.MOV.U32 R58, RZ, RZ, R210 ;  /* 0x000000ffff3a7224 */ /* 0x000fe400078e00d2 */
[----:B------:R-:W3:Y:S04]  /*7e50*/  LDL.LU R210, [R1+0x1a4] ;  /* 0x0001a40001d27983 */ /* 0x000ee80000300800 */
[----:B------:R-:W4:Y:S01]  /*7e60*/  LDL.LU R211, [R1+0x1a0] ;  /* 0x0001a00001d37983 */ /* 0x000f220000300800 */
[C---:B0-----:R-:W-:Y:S08]  /*7e70*/  HMMA.16816.F32 R152, R84.reuse, R10, R152 ;  /* 0x0000000a5498723c */ /* 0x041ff00000001898 */
[C---:B------:R-:W-:Y:S08]  /*7e80*/  HMMA.16816.F32 R148, R84.reuse, R14, R148 ;  /* 0x0000000e5494723c */ /* 0x040ff00000001894 */
[C---:B------:R-:W-:Y:S08]  /*7e90*/  HMMA.16816.F32 R144, R84.reuse, R22, R144 ;  /* 0x000000165490723c */ /* 0x040ff00000001890 */
[C---:B------:R-:W-:Y:S08]  /*7ea0*/  HMMA.16816.F32 R40, R84.reuse, R18, R40 ;  /* 0x000000125428723c */ /* 0x040ff00000001828 */
[C---:B------:R-:W-:Y:S08]  /*7eb0*/  HMMA.16816.F32 R36, R84.reuse, R106, R36 ;  /* 0x0000006a5424723c */ /* 0x040ff00000001824 */
[C---:B------:R-:W-:Y:S08]  /*7ec0*/  HMMA.16816.F32 R32, R84.reuse, R102, R32 ;  /* 0x000000665420723c */ /* 0x040ff00000001820 */
[C---:B------:R-:W-:Y:S08]  /*7ed0*/  HMMA.16816.F32 R28, R84.reuse, R110, R28 ;  /* 0x0000006e541c723c */ /* 0x040ff0000000181c */
[----:B------:R-:W-:Y:S08]  /*7ee0*/  HMMA.16816.F32 R24, R84, R114, R24 ;  /* 0x000000725418723c */ /* 0x000ff00000001818 */
[----:B--2---:R-:W-:Y:S07]  /*7ef0*/  HMMA.16816.F32 R68, R92, R112, R68 ;  /* 0x000000705c44723c */ /* 0x004fee0000001844 */
[----:B------:R-:W-:Y:S01]  /*7f00*/  IMAD.MOV.U32 R112, RZ, RZ, R59 ;  /* 0x000000ffff707224 */ /* 0x000fe200078e003b */
[C---:B------:R-:W-:Y:S01]  /*7f10*/  LOP3.LUT R59, R185.reuse, 0x20, RZ, 0x3c, !PT ;  /* 0x00000020b93b7812 */ /* 0x040fe200078e3cff */
[----:B------:R-:W-:Y:S01]  /*7f20*/  IMAD.MOV.U32 R113, RZ, RZ, R58 ;  /* 0x000000ffff717224 */ /* 0x000fe200078e003a */
[----:B------:R-:W-:-:S03]  /*7f30*/  LOP3.LUT R58, R185, 0x40, RZ, 0x3c, !PT ;  /* 0x00000040b93a7812 */ /* 0x000fc600078e3cff */
[----:B------:R-:W0:Y:S04]  /*7f40*/  LDSM.16.MT88.4 R92, [R59+0x4800] ;  /* 0x004800003b5c783b */ /* 0x000e280000004200 */
[----:B------:R-:W1:Y:S01]  /*7f50*/  LDSM.16.MT88.4 R84, [R58+0x4800] ;  /* 0x004800003a54783b */ /* 0x000e620000004200 */
[C---:B0-----:R-:W-:Y:S08]  /*7f60*/  HMMA.16816.F32 R176, R92.reuse, R10, R176 ;  /* 0x0000000a5cb0723c */ /* 0x041ff000000018b0 */
[C---:B------:R-:W-:Y:S08]  /*7f70*/  HMMA.16816.F32 R156, R92.reuse, R14, R156 ;  /* 0x0000000e5c9c723c */ /* 0x040ff0000000189c */
[C---:B------:R-:W-:Y:S08]  /*7f80*/  HMMA.16816.F32 R140, R92.reuse, R22, R140 ;  /* 0x000000165c8c723c */ /* 0x040ff0000000188c */
[C---:B------:R-:W-:Y:S08]  /*7f90*/  HMMA.16816.F32 R136, R92.reuse, R18, R136 ;  /* 0x000000125c88723c */ /* 0x040ff00000001888 */
[C---:B------:R-:W-:Y:S08]  /*7fa0*/  HMMA.16816.F32 R132, R92.reuse, R106, R132 ;  /* 0x0000006a5c84723c */ /* 0x040ff00000001884 */
[C---:B------:R-:W-:Y:S08]  /*7fb0*/  HMMA.16816.F32 R44, R92.reuse, R102, R44 ;  /* 0x000000665c2c723c */ /* 0x040ff0000000182c */
[C---:B------:R-:W-:Y:S08]  /*7fc0*/  HMMA.16816.F32 R48, R92.reuse, R110, R48 ;  /* 0x0000006e5c30723c */ /* 0x040ff00000001830 */
[----:B------:R-:W-:Y:S07]  /*7fd0*/  HMMA.16816.F32 R52, R92, R114, R52 ;  /* 0x000000725c34723c */ /* 0x000fee0000001834 */
[----:B------:R-:W-:Y:S01]  /*7fe0*/  IMAD.MOV.U32 R94, RZ, RZ, R242 ;  /* 0x000000ffff5e7224 */ /* 0x000fe200078e00f2 */
[----:B-1----:R-:W-:Y:S01]  /*7ff0*/  HMMA.16816.F32 R60, R84, R10, R60 ;  /* 0x0000000a543c723c */ /* 0x002fe2000000183c */
[----:B------:R-:W2:Y:S01]  /*8000*/  LDL.LU R242, [R1+0x19c] ;  /* 0x00019c0001f27983 */ /* 0x000ea20000300800 */
[----:B------:R-:W-:-:S02]  /*8010*/  IMAD.MOV.U32 R93, RZ, RZ, R188 ;  /* 0x000000ffff5d7224 */ /* 0x000fc400078e00bc */
[----:B------:R-:W-:Y:S01]  /*8020*/  IMAD.MOV.U32 R92, RZ, RZ, R252 ;  /* 0x000000ffff5c7224 */ /* 0x000fe200078e00fc */
[----:B------:R-:W2:Y:S03]  /*8030*/  LDL.LU R188, [R1+0x198] ;  /* 0x0001980001bc7983 */ /* 0x000ea60000300800 */
[C---:B------:R-:W-:Y:S01]  /*8040*/  HMMA.16816.F32 R64, R84.reuse, R14, R64 ;  /* 0x0000000e5440723c */ /* 0x040fe20000001840 */
[----:B------:R-:W3:Y:S07]  /*8050*/  LDL.LU R252, [R1+0x194] ;  /* 0x0001940001fc7983 */ /* 0x000eee0000300800 */
[C---:B------:R-:W-:Y:S08]  /*8060*/  HMMA.16816.F32 R160, R84.reuse, R22, R160 ;  /* 0x0000001654a0723c */ /* 0x040ff000000018a0 */
[C---:B------:R-:W-:Y:S08]  /*8070*/  HMMA.16816.F32 R164, R84.reuse, R18, R164 ;  /* 0x0000001254a4723c */ /* 0x040ff000000018a4 */
[C---:B------:R-:W-:Y:S08]  /*8080*/  HMMA.16816.F32 R128, R84.reuse, R106, R128 ;  /* 0x0000006a5480723c */ /* 0x040ff00000001880 */
[C---:B------:R-:W-:Y:S08]  /*8090*/  HMMA.16816.F32 R124, R84.reuse, R102, R124 ;  /* 0x00000066547c723c */ /* 0x040ff0000000187c */
[C---:B------:R-:W-:Y:S08]  /*80a0*/  HMMA.16816.F32 R120, R84.reuse, R110, R120 ;  /* 0x0000006e5478723c */ /* 0x040ff00000001878 */
[----:B------:R-:W-:Y:S07]  /*80b0*/  HMMA.16816.F32 R88, R84, R114, R88 ;  /* 0x000000725458723c */ /* 0x000fee0000001858 */
[----:B------:R-:W-:-:S02]  /*80c0*/  IMAD.MOV.U32 R86, RZ, RZ, R9 ;  /* 0x000000ffff567224 */ /* 0x000fc400078e0009 */
[----:B------:R-:W-:Y:S02]  /*80d0*/  IMAD.MOV.U32 R9, RZ, RZ, R187 ;  /* 0x000000ffff097224 */ /* 0x000fe400078e00bb */
[----:B------:R-:W3:Y:S01]  /*80e0*/  LDL.LU R187, [R1+0x190] ;  /* 0x0001900001bb7983 */ /* 0x000ee20000300800 */
[----:B------:R-:W-:Y:S02]  /*80f0*/  IMAD.MOV.U32 R95, RZ, RZ, R184 ;  /* 0x000000ffff5f7224 */ /* 0x000fe400078e00b8 */
[----:B------:R-:W-:Y:S02]  /*8100*/  IMAD.MOV.U32 R184, RZ, RZ, c[0x0][0x18c] ;  /* 0x00006300ffb87624 */ /* 0x000fe400078e00ff */
[----:B------:R-:W-:Y:S02]  /*8110*/  IMAD.MOV.U32 R87, RZ, RZ, R8 ;  /* 0x000000ffff577224 */ /* 0x000fe400078e0008 */
[----:B------:R-:W-:Y:S02]  /*8120*/  IMAD.SHL.U32 R184, R184, 0x20, RZ ;  /* 0x00000020b8b87824 */ /* 0x000fe400078e00ff */
[----:B------:R-:W-:-:S02]  /*8130*/  IMAD.MOV.U32 R8, RZ, RZ, R215 ;  /* 0x000000ffff087224 */ /* 0x000fc400078e00d7 */
[----:B------:R-:W-:Y:S01]  /*8140*/  IMAD.MOV.U32 R85, RZ, RZ, R86 ;  /* 0x000000ffff557224 */ /* 0x000fe200078e0056 */
[----:B------:R-:W4:Y:S01]  /*8150*/  LDL.LU R215, [R1+0x18c] ;  /* 0x00018c0001d77983 */ /* 0x000f220000300800 */
[----:B------:R-:W-:-:S04]  /*8160*/  IMAD.WIDE R8, R184, 0x2, R8 ;  /* 0x00000002b8087825 */ /* 0x000fc800078e0208 */
[----:B------:R-:W-:Y:S02]  /*8170*/  IMAD.MOV.U32 R84, RZ, RZ, R92 ;  /* 0x000000ffff547224 */ /* 0x000fe400078e005c */
[----:B------:R-:W-:Y:S01]  /*8180*/  IMAD.MOV.U32 R86, RZ, RZ, R94 ;  /* 0x000000ffff567224 */ /* 0x000fe200078e005e */
[----:B------:R0:W-:Y:S01]  /*8190*/  STL [R1+0xac], R8 ;  /* 0x0000ac0801007387 */ /* 0x0001e20000100800 */
[----:B------:R-:W-:Y:S02]  /*81a0*/  IMAD.MOV.U32 R94, RZ, RZ, R112 ;  /* 0x000000ffff5e7224 */ /* 0x000fe400078e0070 */
[----:B------:R-:W-:Y:S01]  /*81b0*/  IMAD.MOV.U32 R92, RZ, RZ, R17 ;  /* 0x000000ffff5c7224 */ /* 0x000fe200078e0011 */
[----:B------:R1:W-:Y:S01]  /*81c0*/  STL [R1], R9 ;  /* 0x0000000901007387 */ /* 0x0003e20000100800 */
[----:B------:R-:W-:Y:S02]  /*81d0*/  IMAD.MOV.U32 R17, RZ, RZ, R12 ;  /* 0x000000ffff117224 */ /* 0x000fe400078e000c */
[----:B------:R-:W-:-:S02]  /*81e0*/  IMAD.MOV.U32 R112, RZ, RZ, R13 ;  /* 0x000000ffff707224 */ /* 0x000fc400078e000d */
[----:B------:R-:W-:Y:S02]  /*81f0*/  IMAD.MOV.U32 R12, RZ, RZ, R231 ;  /* 0x000000ffff0c7224 */ /* 0x000fe400078e00e7 */
[----:B------:R-:W-:Y:S01]  /*8200*/  IMAD.MOV.U32 R13, RZ, RZ, R191 ;  /* 0x000000ffff0d7224 */ /* 0x000fe200078e00bf */
[----:B------:R-:W4:Y:S01]  /*8210*/  LDL.LU R231, [R1+0x188] ;  /* 0x0001880001e77983 */ /* 0x000f220000300800 */
[----:B0-----:R-:W-:Y:S02]  /*8220*/  IMAD.MOV.U32 R8, RZ, RZ, R217 ;  /* 0x000000ffff087224 */ /* 0x001fe400078e00d9 */
[----:B-1----:R-:W-:Y:S02]  /*8230*/  IMAD.MOV.U32 R9, RZ, RZ, R216 ;  /* 0x000000ffff097224 */ /* 0x002fe400078e00d8 */
[C---:B------:R-:W-:Y:S01]  /*8240*/  IMAD.WIDE R12, R184.reuse, 0x2, R12 ;  /* 0x00000002b80c7825 */ /* 0x040fe200078e020c */
[----:B------:R-:W4:Y:S03]  /*8250*/  LDL.LU R216, [R1+0x184] ;  /* 0x0001840001d87983 */ /* 0x000f260000300800 */
[----:B------:R-:W-:Y:S01]  /*8260*/  IMAD.WIDE R8, R184, 0x2, R8 ;  /* 0x00000002b8087825 */ /* 0x000fe200078e0208 */
[----:B------:R-:W4:Y:S03]  /*8270*/  LDL.LU R217, [R1+0x180] ;  /* 0x0001800001d97983 */ /* 0x000f260000300800 */
[----:B------:R-:W-:Y:S01]  /*8280*/  IMAD.MOV.U32 R191, RZ, RZ, R13 ;  /* 0x000000ffffbf7224 */ /* 0x000fe200078e000d */
[----:B------:R0:W-:Y:S04]  /*8290*/  STL [R1+0x4], R12 ;  /* 0x0000040c01007387 */ /* 0x0001e80000100800 */
[----:B------:R1:W-:Y:S04]  /*82a0*/  STL [R1+0xb0], R8 ;  /* 0x0000b00801007387 */ /* 0x0003e80000100800 */
[----:B------:R1:W-:Y:S01]  /*82b0*/  STL [R1+0x8], R9 ;  /* 0x0000080901007387 */ /* 0x0003e20000100800 */
[----:B0-----:R-:W-:-:S02]  /*82c0*/  IMAD.MOV.U32 R12, RZ, RZ, R243 ;  /* 0x000000ffff0c7224 */ /* 0x001fc400078e00f3 */
[----:B------:R-:W-:Y:S01]  /*82d0*/  IMAD.MOV.U32 R13, RZ, RZ, R194 ;  /* 0x000000ffff0d7224 */ /* 0x000fe200078e00c2 */
[----:B------:R-:W4:Y:S01]  /*82e0*/  LDL.LU R243, [R1+0x17c] ;  /* 0x00017c0001f37983 */ /* 0x000f220000300800 */
[----:B-1----:R-:W-:Y:S02]  /*82f0*/  IMAD.MOV.U32 R8, RZ, RZ, R246 ;  /* 0x000000ffff087224 */ /* 0x002fe400078e00f6 */
[----:B------:R-:W-:Y:S02]  /*8300*/  IMAD.MOV.U32 R9, RZ, RZ, R221 ;  /* 0x000000ffff097224 */ /* 0x000fe400078e00dd */
        /* <DEDUP_REMOVED lines=27> */
[----:B------:R-:W-:Y:S01]  /*84c0*/  LOP3.LUT R59, R185, 0x60, RZ, 0x3c, !PT ;  /* 0x00000060b93b7812 */ /* 0x000fe200078e3cff */
[----:B------:R-:W4:Y:S02]  /*84d0*/  LDL.LU R225, [R1+0x160] ;  /* 0x0001600001e17983 */ /* 0x000f240000300800 */
[----:B------:R-:W-:-:S02]  /*84e0*/  IMAD.WIDE R8, R184, 0x2, R8 ;  /* 0x00000002b8087825 */ /* 0x000fc400078e0208 */
[----:B------:R-:W4:Y:S02]  /*84f0*/  LDL.LU R249, [R1+0x15c] ;  /* 0x00015c0001f97983 */ /* 0x000f240000300800 */
[----:B------:R-:W-:Y:S02]  /*8500*/  IMAD.MOV.U32 R200, RZ, RZ, R13 ;  /* 0x000000ffffc87224 */ /* 0x000fe400078e000d */
[----:B------:R0:W-:Y:S04]  /*8510*/  STL [R1+0x1c], R12 ;  /* 0x00001c0c01007387 */ /* 0x0001e80000100800 */
[----:B------:R1:W-:Y:S04]  /*8520*/  STL [R1+0xbc], R8 ;  /* 0x0000bc0801007387 */ /* 0x0003e80000100800 */
[----:B------:R1:W-:Y:S01]  /*8530*/  STL [R1+0x20], R9 ;  /* 0x0000200901007387 */ /* 0x0003e20000100800 */
[----:B0-----:R-:W-:-:S03]  /*8540*/  IMAD.MOV.U32 R12, RZ, RZ, R226 ;  /* 0x000000ffff0c7224 */ /* 0x001fc600078e00e2 */
[----:B------:R-:W0:Y:S01]  /*8550*/  LDSM.16.MT88.4 R56, [R59+0x4800] ;  /* 0x004800003b38783b */ /* 0x000e220000004200 */
[----:B------:R-:W-:Y:S02]  /*8560*/  IMAD.MOV.U32 R13, RZ, RZ, R203 ;  /* 0x000000ffff0d7224 */ /* 0x000fe400078e00cb */
[----:B-1----:R-:W-:Y:S01]  /*8570*/  IMAD.MOV.U32 R8, RZ, RZ, R251 ;  /* 0x000000ffff087224 */ /* 0x002fe200078e00fb */
[----:B------:R-:W4:Y:S01]  /*8580*/  LDL.LU R226, [R1+0x158] ;  /* 0x0001580001e27983 */ /* 0x000f220000300800 */
        /* <DEDUP_REMOVED lines=8> */
[----:B------:R1:W-:Y:S02]  /*8610*/  STL [R1+0x28], R9 ;  /* 0x0000280901007387 */ /* 0x0003e40000100800 */
[----:B-1----:R-:W-:-:S02]  /*8620*/  IMAD.MOV.U32 R12, RZ, RZ, R4 ;  /* 0x000000ffff0c7224 */ /* 0x002fc400078e0004 */
[----:B------:R-:W-:Y:S01]  /*8630*/  IMAD.MOV.U32 R13, RZ, RZ, R206 ;  /* 0x000000ffff0d7224 */ /* 0x000fe200078e00ce */
[----:B------:R-:W4:Y:S01]  /*8640*/  LDL.LU R4, [R1+0x14c] ;  /* 0x00014c0001047983 */ /* 0x000f220000300800 */
[----:B------:R-:W-:Y:S02]  /*8650*/  IMAD.MOV.U32 R8, RZ, RZ, R5 ;  /* 0x000000ffff087224 */ /* 0x000fe400078e0005 */
        /* <DEDUP_REMOVED lines=9> */
[----:B-1----:R-:W-:-:S02]  /*86f0*/  IMAD.MOV.U32 R12, RZ, RZ, R229 ;  /* 0x000000ffff0c7224 */ /* 0x002fc400078e00e5 */
[----:B------:R-:W-:Y:S01]  /*8700*/  IMAD.MOV.U32 R13, RZ, RZ, R209 ;  /* 0x000000ffff0d7224 */ /* 0x000fe200078e00d1 */
[----:B------:R-:W4:Y:S01]  /*8710*/  LDL.LU R229, [R1+0x140] ;  /* 0x0001400001e57983 */ /* 0x000f220000300800 */
[----:B0-----:R-:W-:Y:S02]  /*8720*/  IMAD.MOV.U32 R8, RZ, RZ, R186 ;  /* 0x000000ffff087224 */ /* 0x001fe400078e00ba */
[----:B------:R-:W-:Y:S02]  /*8730*/  IMAD.MOV.U32 R9, RZ, RZ, R239 ;  /* 0x000000ffff097224 */ /* 0x000fe400078e00ef */
[C---:B------:R-:W-:Y:S01]  /*8740*/  IMAD.WIDE R12, R184.reuse, 0x2, R12 ;  /* 0x00000002b80c7825 */ /* 0x040fe200078e020c */
[----:B------:R-:W4:Y:S03]  /*8750*/  LDL.LU R239, [R1+0x13c] ;  /* 0x00013c0001ef7983 */ /* 0x000f260000300800 */
[----:B------:R-:W-:Y:S01]  /*8760*/  IMAD.WIDE R8, R184, 0x2, R8 ;  /* 0x00000002b8087825 */ /* 0x000fe200078e0208 */
[----:B------:R-:W4:Y:S03]  /*8770*/  LDL.LU R186, [R1+0x138] ;  /* 0x0001380001ba7983 */ /* 0x000f260000300800 */
[----:B------:R-:W-:Y:S01]  /*8780*/  IMAD.MOV.U32 R209, RZ, RZ, R13 ;  /* 0x000000ffffd17224 */ /* 0x000fe200078e000d */
[----:B------:R0:W-:Y:S04]  /*8790*/  STL [R1+0x34], R12 ;  /* 0x0000340c01007387 */ /* 0x0001e80000100800 */
[----:B------:R-:W-:Y:S04]  /*87a0*/  STL [R1+0xc8], R8 ;  /* 0x0000c80801007387 */ /* 0x000fe80000100800 */
[----:B------:R2:W-:Y:S01]  /*87b0*/  STL [R1+0x38], R9 ;  /* 0x0000380901007387 */ /* 0x0005e20000100800 */
[----:B0-----:R-:W-:-:S02]  /*87c0*/  IMAD.MOV.U32 R12, RZ, RZ, R6 ;  /* 0x000000ffff0c7224 */ /* 0x001fc400078e0006 */
[----:B------:R-:W-:Y:S01]  /*87d0*/  IMAD.MOV.U32 R13, RZ, RZ, R212 ;  /* 0x000000ffff0d7224 */ /* 0x000fe200078e00d4 */
[----:B------:R-:W4:Y:S01]  /*87e0*/  LDL.LU R6, [R1+0x134] ;  /* 0x0001340001067983 */ /* 0x000f220000300800 */
[----:B--2---:R-:W-:Y:S02]  /*87f0*/  IMAD.MOV.U32 R9, RZ, RZ, R242 ;  /* 0x000000ffff097224 */ /* 0x004fe400078e00f2 */
[----:B------:R-:W-:Y:S01]  /*8800*/  IMAD.WIDE R12, R184, 0x2, R12 ;  /* 0x00000002b80c7825 */ /* 0x000fe200078e020c */
[----:B------:R-:W2:Y:S01]  /*8810*/  LDL.LU R242, [R1+0x130] ;  /* 0x0001300001f27983 */ /* 0x000ea20000300800 */
[----:B------:R-:W-:Y:S07]  /*8820*/  HMMA.16816.F32 R72, R56, R14, R72 ;  /* 0x0000000e3848723c */ /* 0x000fee0000001848 */
[----:B------:R-:W-:-:S02]  /*8830*/  IMAD.MOV.U32 R15, RZ, RZ, R85 ;  /* 0x000000ffff0f7224 */ /* 0x000fc400078e0055 */
[----:B------:R-:W-:Y:S02]  /*8840*/  IMAD.MOV.U32 R85, RZ, RZ, R86 ;  /* 0x000000ffff557224 */ /* 0x000fe400078e0056 */
[----:B---3--:R-:W-:Y:S02]  /*8850*/  IMAD.MOV.U32 R8, RZ, RZ, R187 ;  /* 0x000000ffff087224 */ /* 0x008fe400078e00bb */
[----:B------:R-:W3:Y:S02]  /*8860*/  LDL.LU R187, [R1+0x12c] ;  /* 0x00012c0001bb7983 */ /* 0x000ee40000300800 */
[----:B------:R-:W-:Y:S02]  /*8870*/  IMAD.WIDE R8, R184, 0x2, R8 ;  /* 0x00000002b8087825 */ /* 0x000fe400078e0208 */
[----:B------:R4:W-:Y:S04]  /*8880*/  STL [R1+0x3c], R12 ;  /* 0x00003c0c01007387 */ /* 0x0009e80000100800 */
[----:B------:R0:W-:Y:S04]  /*8890*/  STL [R1+0xcc], R8 ;  /* 0x0000cc0801007387 */ /* 0x0001e80000100800 */
[----:B------:R1:W-:Y:S04]  /*88a0*/  STL [R1+0x40], R9 ;  /* 0x0000400901007387 */ /* 0x0003e80000100800 */
[----:B------:R-:W2:Y:S01]  /*88b0*/  LDL.LU R86, [R1+0xd4] ;  /* 0x0000d40001567983 */ /* 0x000ea20000300800 */
[----:B------:R-:W-:Y:S07]  /*88c0*/  HMMA.16816.F32 R180, R56, R10, R180 ;  /* 0x0000000a38b4723c */ /* 0x000fee00000018b4 */
[----:B------:R-:W-:-:S02]  /*88d0*/  IMAD.MOV.U32 R10, RZ, RZ, R252 ;  /* 0x000000ffff0a7224 */ /* 0x000fc400078e00fc */
[----:B------:R-:W-:-:S04]  /*88e0*/  IMAD.MOV.U32 R11, RZ, RZ, R188 ;  /* 0x000000ffff0b7224 */ /* 0x000fc800078e00bc */
[----:B------:R-:W-:-:S04]  /*88f0*/  IMAD.WIDE R10, R184, 0x2, R10 ;  /* 0x00000002b80a7825 */ /* 0x000fc800078e020a */
[----:B------:R-:W-:Y:S02]  /*8900*/  IMAD.MOV.U32 R252, RZ, RZ, R10 ;  /* 0x000000fffffc7224 */ /* 0x000fe400078e000a */
[----:B------:R-:W-:Y:S02]  /*8910*/  IMAD.MOV.U32 R188, RZ, RZ, R11 ;  /* 0x000000ffffbc7224 */ /* 0x000fe400078e000b */
[----:B------:R-:W-:Y:S02]  /*8920*/  IMAD.MOV.U32 R10, RZ, RZ, R190 ;  /* 0x000000ffff0a7224 */ /* 0x000fe400078e00be */
        /* <DEDUP_REMOVED lines=30> */
[----:B------:R-:W-:Y:S02]  /*8b10*/  IMAD.MOV.U32 R11, RZ, RZ, R207 ;  /* 0x000000ffff0b7224 */ /* 0x000fe400078e00cf */
[----:B------:R-:W-:Y:S02]  /*8b20*/  IMAD.MOV.U32 R212, RZ, RZ, R13 ;  /* 0x000000ffffd47224 */ /* 0x000fe400078e000d */
[----:B------:R-:W-:-:S04]  /*8b30*/  IMAD.WIDE R10, R184, 0x2, R10 ;  /* 0x00000002b80a7825 */ /* 0x000fc800078e020a */
[----:B----4-:R-:W-:Y:S02]  /*8b40*/  IMAD.MOV.U32 R12, RZ, RZ, R231 ;  /* 0x000000ffff0c7224 */ /* 0x010fe400078e00e7 */
[----:B------:R-:W-:Y:S01]  /*8b50*/  IMAD.MOV.U32 R13, RZ, RZ, R215 ;  /* 0x000000ffff0d7224 */ /* 0x000fe200078e00d7 */
[----:B------:R-:W4:Y:S01]  /*8b60*/  LDL.LU R231, [R1+0x128] ;  /* 0x0001280001e77983 */ /* 0x000f220000300800 */
[----:B0-----:R-:W-:Y:S02]  /*8b70*/  IMAD.MOV.U32 R8, RZ, RZ, R84 ;  /* 0x000000ffff087224 */ /* 0x001fe400078e0054 */
[----:B-1----:R-:W-:Y:S02]  /*8b80*/  IMAD.MOV.U32 R9, RZ, RZ, R15 ;  /* 0x000000ffff097224 */ /* 0x002fe400078e000f */
[----:B------:R-:W-:Y:S02]  /*8b90*/  IMAD.MOV.U32 R208, RZ, RZ, R10 ;  /* 0x000000ffffd07224 */ /* 0x000fe400078e000a */
[----:B------:R-:W-:-:S02]  /*8ba0*/  IMAD.MOV.U32 R207, RZ, RZ, R11 ;  /* 0x000000ffffcf7224 */ /* 0x000fc400078e000b */
[----:B------:R-:W-:Y:S02]  /*8bb0*/  IMAD.MOV.U32 R10, RZ, RZ, R211 ;  /* 0x000000ffff0a7224 */ /* 0x000fe400078e00d3 */
[----:B------:R-:W-:Y:S02]  /*8bc0*/  IMAD.MOV.U32 R11, RZ, RZ, R210 ;  /* 0x000000ffff0b7224 */ /* 0x000fe400078e00d2 */
[----:B------:R-:W-:-:S04]  /*8bd0*/  IMAD.WIDE R12, R184, 0x2, R12 ;  /* 0x00000002b80c7825 */ /* 0x000fc800078e020c */
[C---:B------:R-:W-:Y:S01]  /*8be0*/  IMAD.WIDE R8, R184.reuse, 0x2, R8 ;  /* 0x00000002b8087825 */ /* 0x040fe200078e0208 */
[----:B------:R0:W-:Y:S03]  /*8bf0*/  STL [R1+0x44], R12 ;  /* 0x0000440c01007387 */ /* 0x0001e60000100800 */
[----:B------:R-:W-:Y:S01]  /*8c00*/  IMAD.WIDE R10, R184, 0x2, R10 ;  /* 0x00000002b80a7825 */ /* 0x000fe200078e020a */
[----:B------:R-:W-:Y:S03]  /*8c10*/  STL [R1+0xd0], R8 ;  /* 0x0000d00801007387 */ /* 0x000fe60000100800 */
[----:B------:R-:W-:Y:S01]  /*8c20*/  IMAD.MOV.U32 R215, RZ, RZ, R13 ;  /* 0x000000ffffd77224 */ /* 0x000fe200078e000d */
[----:B------:R1:W-:Y:S01]  /*8c30*/  STL [R1+0x48], R9 ;  /* 0x0000480901007387 */ /* 0x0003e20000100800 */
[----:B------:R-:W-:-:S02]  /*8c40*/  IMAD.MOV.U32 R211, RZ, RZ, R10 ;  /* 0x000000ffffd37224 */ /* 0x000fc400078e000a */
[----:B------:R-:W-:Y:S02]  /*8c50*/  IMAD.MOV.U32 R210, RZ, RZ, R11 ;  /* 0x000000ffffd27224 */ /* 0x000fe400078e000b */
[----:B0-----:R-:W-:Y:S02]  /*8c60*/  IMAD.MOV.U32 R12, RZ, RZ, R85 ;  /* 0x000000ffff0c7224 */ /* 0x001fe400078e0055 */
[----:B------:R-:W-:Y:S02]  /*8c70*/  IMAD.MOV.U32 R13, RZ, RZ, R218 ;  /* 0x000000ffff0d7224 */ /* 0x000fe400078e00da */
[----:B------:R-:W-:Y:S02]  /*8c80*/  IMAD.MOV.U32 R10, RZ, RZ, R214 ;  /* 0x000000ffff0a7224 */ /* 0x000fe400078e00d6 */
[----:B------:R-:W-:Y:S02]  /*8c90*/  IMAD.MOV.U32 R11, RZ, RZ, R213 ;  /* 0x000000ffff0b7224 */ /* 0x000fe400078e00d5 */
[----:B-1----:R-:W-:-:S02]  /*8ca0*/  IMAD.MOV.U32 R9, RZ, RZ, R243 ;  /* 0x000000ffff097224 */ /* 0x002fc400078e00f3 */
[C---:B------:R-:W-:Y:S01]  /*8cb0*/  IMAD.WIDE R12, R184.reuse, 0x2, R12 ;  /* 0x00000002b80c7825 */ /* 0x040fe200078e020c */
[----:B------:R-:W3:Y:S03]  /*8cc0*/  LDL.LU R243, [R1+0x124] ;  /* 0x0001240001f37983 */ /* 0x000ee60000300800 */
[----:B------:R-:W-:Y:S01]  /*8cd0*/  IMAD.WIDE R10, R184, 0x2, R10 ;  /* 0x00000002b80a7825 */ /* 0x000fe200078e020a */
[----:B------:R0:W-:Y:S03]  /*8ce0*/  STL [R1+0x4c], R12 ;  /* 0x00004c0c01007387 */ /* 0x0001e60000100800 */
[----:B------:R-:W-:Y:S02]  /*8cf0*/  IMAD.MOV.U32 R214, RZ, RZ, R10 ;  /* 0x000000ffffd67224 */ /* 0x000fe400078e000a */
[----:B------:R-:W-:-:S02]  /*8d00*/  IMAD.MOV.U32 R213, RZ, RZ, R11 ;  /* 0x000000ffffd57224 */ /* 0x000fc400078e000b */
[----:B------:R-:W-:Y:S02]  /*8d10*/  IMAD.MOV.U32 R10, RZ, RZ, R217 ;  /* 0x000000ffff0a7224 */ /* 0x000fe400078e00d9 */
[----:B------:R-:W-:Y:S02]  /*8d20*/  IMAD.MOV.U32 R11, RZ, RZ, R216 ;  /* 0x000000ffff0b7224 */ /* 0x000fe400078e00d8 */
[----:B------:R-:W-:Y:S02]  /*8d30*/  IMAD.MOV.U32 R218, RZ, RZ, R13 ;  /* 0x000000ffffda7224 */ /* 0x000fe400078e000d */
[----:B0-----:R-:W-:Y:S02]  /*8d40*/  IMAD.MOV.U32 R12, RZ, RZ, R246 ;  /* 0x000000ffff0c7224 */ /* 0x001fe400078e00f6 */
[----:B------:R-:W-:Y:S02]  /*8d50*/  IMAD.MOV.U32 R13, RZ, RZ, R221 ;  /* 0x000000ffff0d7224 */ /* 0x000fe400078e00dd */
[----:B------:R-:W-:-:S04]  /*8d60*/  IMAD.WIDE R10, R184, 0x2, R10 ;  /* 0x00000002b80a7825 */ /* 0x000fc800078e020a */
[----:B------:R-:W-:-:S04]  /*8d70*/  IMAD.WIDE R12, R184, 0x2, R12 ;  /* 0x00000002b80c7825 */ /* 0x000fc800078e020c */
[----:B------:R-:W-:Y:S02]  /*8d80*/  IMAD.MOV.U32 R217, RZ, RZ, R10 ;  /* 0x000000ffffd97224 */ /* 0x000fe400078e000a */
[----:B------:R-:W-:Y:S02]  /*8d90*/  IMAD.MOV.U32 R216, RZ, RZ, R11 ;  /* 0x000000ffffd87224 */ /* 0x000fe400078e000b */
[----:B------:R-:W-:Y:S02]  /*8da0*/  IMAD.MOV.U32 R10, RZ, RZ, R220 ;  /* 0x000000ffff0a7224 */ /* 0x000fe400078e00dc */
[----:B------:R-:W-:Y:S02]  /*8db0*/  IMAD.MOV.U32 R11, RZ, RZ, R219 ;  /* 0x000000ffff0b7224 */ /* 0x000fe400078e00db */
[----:B------:R-:W-:Y:S02]  /*8dc0*/  IMAD.MOV.U32 R221, RZ, RZ, R13 ;  /* 0x000000ffffdd7224 */ /* 0x000fe400078e000d */
        /* <DEDUP_REMOVED lines=16> */
[----:B--2---:R-:W-:-:S04]  /*8ed0*/  IMAD.MOV.U32 R8, RZ, RZ, R86 ;  /* 0x000000ffff087224 */ /* 0x004fc800078e0056 */
[----:B------:R-:W-:-:S05]  /*8ee0*/  IMAD.WIDE R8, R184, 0x2, R8 ;  /* 0x00000002b8087825 */ /* 0x000fca00078e0208 */
[----:B------:R0:W-:Y:S04]  /*8ef0*/  STL [R1+0xd4], R8 ;  /* 0x0000d40801007387 */ /* 0x0001e80000100800 */
[----:B------:R1:W-:Y:S04]  /*8f00*/  STL [R1+0x50], R9 ;  /* 0x0000500901007387 */ /* 0x0003e80000100800 */
[----:B------:R-:W2:Y:S01]  /*8f10*/  LDL.LU R246, [R1+0x120] ;  /* 0x0001200001f67983 */ /* 0x000ea20000300800 */
[----:B0-----:R-:W-:Y:S02]  /*8f20*/  IMAD.MOV.U32 R8, RZ, RZ, R92 ;  /* 0x000000ffff087224 */ /* 0x001fe400078e005c */
[----:B-1----:R-:W-:-:S04]  /*8f30*/  IMAD.MOV.U32 R9, RZ, RZ, R87 ;  /* 0x000000ffff097224 */ /* 0x002fc800078e0057 */
[----:B------:R-:W-:Y:S01]  /*8f40*/  IMAD.WIDE R8, R184, 0x2, R8 ;  /* 0x00000002b8087825 */ /* 0x000fe200078e0208 */
[----:B------:R0:W-:Y:S04]  /*8f50*/  STL [R1+0x54], R12 ;  /* 0x0000540c01007387 */ /* 0x0001e80000100800 */
[----:B------:R1:W-:Y:S04]  /*8f60*/  STL [R1+0xd8], R8 ;  /* 0x0000d80801007387 */ /* 0x0003e80000100800 */
[----:B------:R1:W-:Y:S01]  /*8f70*/  STL [R1+0x58], R9 ;  /* 0x0000580901007387 */ /* 0x0003e20000100800 */
[----:B0-----:R-:W-:-:S02]  /*8f80*/  IMAD.MOV.U32 R12, RZ, RZ, R93 ;  /* 0x000000ffff0c7224 */ /* 0x001fc400078e005d */
[----:B------:R-:W-:Y:S02]  /*8f90*/  IMAD.MOV.U32 R13, RZ, RZ, R223 ;  /* 0x000000ffff0d7224 */ /* 0x000fe400078e00df */
[----:B-1----:R-:W-:Y:S02]  /*8fa0*/  IMAD.MOV.U32 R8, RZ, RZ, R247 ;  /* 0x000000ffff087224 */ /* 0x002fe400078e00f7 */
[----:B------:R-:W-:Y:S02]  /*8fb0*/  IMAD.MOV.U32 R9, RZ, RZ, R235 ;  /* 0x000000ffff097224 */ /* 0x000fe400078e00eb */
[C---:B------:R-:W-:Y:S01]  /*8fc0*/  IMAD.WIDE R12, R184.reuse, 0x2, R12 ;  /* 0x00000002b80c7825 */ /* 0x040fe200078e020c */
[----:B------:R-:W2:Y:S03]  /*8fd0*/  LDL.LU R235, [R1+0x11c] ;  /* 0x00011c0001eb7983 */ /* 0x000ea60000300800 */
[----:B------:R-:W-:Y:S01]  /*8fe0*/  IMAD.WIDE R8, R184, 0x2, R8 ;  /* 0x00000002b8087825 */ /* 0x000fe200078e0208 */
[----:B------:R-:W2:Y:S03]  /*8ff0*/  LDL.LU R247, [R1+0x118] ;  /* 0x0001180001f77983 */ /* 0x000ea60000300800 */
[----:B------:R-:W-:Y:S01]  /*9000*/  IMAD.MOV.U32 R223, RZ, RZ, R13 ;  /* 0x000000ffffdf7224 */ /* 0x000fe200078e000d */
[----:B------:R0:W-:Y:S04]  /*9010*/  STL [R1+0x5c], R12 ;  /* 0x00005c0c01007387 */ /* 0x0001e80000100800 */
[----:B------:R1:W-:Y:S04]  /*9020*/  STL [R1+0xdc], R8 ;  /* 0x0000dc0801007387 */ /* 0x0003e80000100800 */
[----:B------:R1:W-:Y:S01]  /*9030*/  STL [R1+0x60], R9 ;  /* 0x0000600901007387 */ /* 0x0003e20000100800 */
[----:B0-----:R-:W-:-:S02]  /*9040*/  IMAD.MOV.U32 R12, RZ, RZ, R249 ;  /* 0x000000ffff0c7224 */ /* 0x001fc400078e00f9 */
[----:B------:R-:W-:Y:S01]  /*9050*/  IMAD.MOV.U32 R13, RZ, RZ, R225 ;  /* 0x000000ffff0d7224 */ /* 0x000fe200078e00e1 */
[----:B------:R-:W2:Y:S01]  /*9060*/  LDL.LU R249, [R1+0x114] ;  /* 0x0001140001f97983 */ /* 0x000ea20000300800 */
[----:B-1----:R-:W-:Y:S02]  /*9070*/  IMAD.MOV.U32 R8, RZ, RZ, R95 ;  /* 0x000000ffff087224 */ /* 0x002fe400078e005f */
[----:B------:R-:W-:Y:S02]  /*9080*/  IMAD.MOV.U32 R9, RZ, RZ, R94 ;  /* 0x000000ffff097224 */ /* 0x000fe400078e005e */
[----:B------:R-:W-:-:S04]  /*9090*/  IMAD.WIDE R12, R184, 0x2, R12 ;  /* 0x00000002b80c7825 */ /* 0x000fc800078e020c */
[----:B------:R-:W-:Y:S01]  /*90a0*/  IMAD.WIDE R8, R184, 0x2, R8 ;  /* 0x00000002b8087825 */ /* 0x000fe200078e0208 */
[----:B------:R-:W-:Y:S04]  /*90b0*/  STL [R1+0x64], R12 ;  /* 0x0000640c01007387 */ /* 0x000fe80000100800 */
[----:B------:R0:W-:Y:S04]  /*90c0*/  STL [R1+0xe0], R8 ;  /* 0x0000e00801007387 */ /* 0x0001e80000100800 */
[----:B------:R1:W-:Y:S04]  /*90d0*/  STL [R1+0x68], R9 ;  /* 0x0000680901007387 */ /* 0x0003e80000100800 */
[----:B------:R-:W2:Y:S01]  /*90e0*/  LDL.LU R251, [R1+0x110] ;  /* 0x0001100001fb7983 */ /* 0x000ea20000300800 */
[----:B0-----:R-:W-:-:S03]  /*90f0*/  IMAD.MOV.U32 R8, RZ, RZ, R112 ;  /* 0x000000ffff087224 */ /* 0x001fc600078e0070 */
[----:B------:R-:W2:Y:S01]  /*9100*/  LDL.LU R4, [R1+0x10c] ;  /* 0x00010c0001047983 */ /* 0x000ea20000300800 */
[----:B-1----:R-:W-:-:S04]  /*9110*/  IMAD.MOV.U32 R9, RZ, RZ, R236 ;  /* 0x000000ffff097224 */ /* 0x002fc800078e00ec */
[----:B------:R-:W-:-:S04]  /*9120*/  IMAD.WIDE R8, R184, 0x2, R8 ;  /* 0x00000002b8087825 */ /* 0x000fc800078e0208 */
        /* <DEDUP_REMOVED lines=8> */
[----:B----4-:R-:W-:Y:S02]  /*91b0*/  IMAD.MOV.U32 R11, RZ, RZ, R113 ;  /* 0x000000ffff0b7224 */ /* 0x010fe400078e0071 */
[----:B------:R-:W-:-:S04]  /*91c0*/  IMAD.WIDE R8, R184, 0x2, R8 ;  /* 0x00000002b8087825 */ /* 0x000fc800078e0208 */
[----:B------:R-:W-:Y:S01]  /*91d0*/  IMAD.WIDE R10, R184, 0x2, R10 ;  /* 0x00000002b80a7825 */ /* 0x000fe200078e020a */
[----:B------:R-:W-:Y:S04]  /*91e0*/  STL [R1+0x74], R8 ;  /* 0x0000740801007387 */ /* 0x000fe80000100800 */
[----:B------:R-:W-:Y:S04]  /*91f0*/  STL [R1+0xe8], R10 ;  /* 0x0000e80a01007387 */ /* 0x000fe80000100800 */
[----:B------:R0:W-:Y:S02]  /*9200*/  STL [R1+0x78], R11 ;  /* 0x0000780b01007387 */ /* 0x0001e40000100800 */
[----:B0-----:R-:W-:-:S02]  /*9210*/  IMAD.MOV.U32 R11, RZ, RZ, R186 ;  /* 0x000000ffff0b7224 */ /* 0x001fc400078e00ba */
[----:B------:R-:W4:Y:S01]  /*9220*/  LDL.LU R186, [R1+0x104] ;  /* 0x0001040001ba7983 */ /* 0x000f220000300800 */
[----:B------:R-:W-:Y:S02]  /*9230*/  IMAD.MOV.U32 R238, RZ, RZ, R9 ;  /* 0x000000ffffee7224 */ /* 0x000fe400078e0009 */
[----:B------:R-:W-:Y:S02]  /*9240*/  IMAD.MOV.U32 R8, RZ, RZ, R97 ;  /* 0x000000ffff087224 */ /* 0x000fe400078e0061 */
[----:B------:R-:W-:Y:S02]  /*9250*/  IMAD.MOV.U32 R9, RZ, RZ, R240 ;  /* 0x000000ffff097224 */ /* 0x000fe400078e00f0 */
[----:B------:R-:W-:Y:S02]  /*9260*/  IMAD.MOV.U32 R10, RZ, RZ, R6 ;  /* 0x000000ffff0a7224 */ /* 0x000fe400078e0006 */
[C---:B------:R-:W-:Y:S01]  /*9270*/  IMAD.WIDE R8, R184.reuse, 0x2, R8 ;  /* 0x00000002b8087825 */ /* 0x040fe200078e0208 */
[----:B------:R0:W5:Y:S03]  /*9280*/  LDL.LU R6, [R1+0x100] ;  /* 0x0001000001067983 */ /* 0x0001660000300800 */
[----:B------:R-:W-:Y:S01]  /*9290*/  IMAD.WIDE R10, R184, 0x2, R10 ;  /* 0x00000002b80a7825 */ /* 0x000fe200078e020a */
[----:B------:R3:W-:Y:S03]  /*92a0*/  STL [R1+0x7c], R8 ;  /* 0x00007c0801007387 */ /* 0x0007e60000100800 */
[----:B------:R-:W-:Y:S01]  /*92b0*/  IMAD.MOV.U32 R240, RZ, RZ, R9 ;  /* 0x000000fffff07224 */ /* 0x000fe200078e0009 */
[----:B------:R1:W-:Y:S04]  /*92c0*/  STL [R1+0xec], R10 ;  /* 0x0000ec0a01007387 */ /* 0x0003e80000100800 */
[----:B------:R0:W-:Y:S01]  /*92d0*/  STL [R1+0x80], R11 ;  /* 0x0000800b01007387 */ /* 0x0001e20000100800 */
[----:B---3--:R-:W-:-:S02]  /*92e0*/  IMAD.MOV.U32 R8, RZ, RZ, R187 ;  /* 0x000000ffff087224 */ /* 0x008fc400078e00bb */
[----:B------:R-:W-:Y:S02]  /*92f0*/  IMAD.MOV.U32 R9, RZ, RZ, R242 ;  /* 0x000000ffff097224 */ /* 0x000fe400078e00f2 */
[----:B-1----:R-:W-:Y:S02]  /*9300*/  IMAD.MOV.U32 R10, RZ, RZ, R99 ;  /* 0x000000ffff0a7224 */ /* 0x002fe400078e0063 */
[----:B0-----:R-:W-:Y:S02]  /*9310*/  IMAD.MOV.U32 R11, RZ, RZ, R98 ;  /* 0x000000ffff0b7224 */ /* 0x001fe400078e0062 */
[----:B------:R-:W-:-:S04]  /*9320*/  IMAD.WIDE R8, R184, 0x2, R8 ;  /* 0x00000002b8087825 */ /* 0x000fc800078e0208 */
[----:B------:R-:W-:Y:S01]  /*9330*/  IMAD.WIDE R10, R184, 0x2, R10 ;  /* 0x00000002b80a7825 */ /* 0x000fe200078e020a */
[----:B------:R0:W-:Y:S03]  /*9340*/  STL [R1+0x84], R8 ;  /* 0x0000840801007387 */ /* 0x0001e60000100800 */
[----:B------:R-:W-:Y:S01]  /*9350*/  IMAD.MOV.U32 R225, RZ, RZ, R13 ;  /* 0x000000ffffe17224 */ /* 0x000fe200078e000d */
[----:B------:R1:W-:Y:S01]  /*9360*/  STL [R1+0xf0], R10 ;  /* 0x0000f00a01007387 */ /* 0x0003e20000100800 */
[----:B------:R-:W-:Y:S02]  /*9370*/  IMAD.MOV.U32 R242, RZ, RZ, R9 ;  /* 0x000000fffff27224 */ /* 0x000fe400078e0009 */
[----:B------:R-:W-:Y:S01]  /*9380*/  IMAD.MOV.U32 R12, RZ, RZ, R227 ;  /* 0x000000ffff0c7224 */ /* 0x000fe200078e00e3 */
[----:B------:R3:W-:Y:S01]  /*9390*/  STL [R1+0x88], R11 ;  /* 0x0000880b01007387 */ /* 0x0007e20000100800 */
[----:B------:R-:W-:-:S02]  /*93a0*/  IMAD.MOV.U32 R13, RZ, RZ, R226 ;  /* 0x000000ffff0d7224 */ /* 0x000fc400078e00e2 */
[----:B0-----:R-:W-:Y:S02]  /*93b0*/  IMAD.MOV.U32 R8, RZ, RZ, R108 ;  /* 0x000000ffff087224 */ /* 0x001fe400078e006c */
[----:B------:R-:W-:Y:S02]  /*93c0*/  IMAD.MOV.U32 R9, RZ, RZ, R244 ;  /* 0x000000ffff097224 */ /* 0x000fe400078e00f4 */
[----:B-1----:R-:W-:Y:S02]  /*93d0*/  IMAD.MOV.U32 R10, RZ, RZ, R100 ;  /* 0x000000ffff0a7224 */ /* 0x002fe400078e0064 */
[----:B---3--:R-:W-:Y:S02]  /*93e0*/  IMAD.MOV.U32 R11, RZ, RZ, R109 ;  /* 0x000000ffff0b7224 */ /* 0x008fe400078e006d */
[----:B------:R-:W-:-:S04]  /*93f0*/  IMAD.WIDE R12, R184, 0x2, R12 ;  /* 0x00000002b80c7825 */ /* 0x000fc800078e020c */
[----:B------:R-:W-:-:S04]  /*9400*/  IMAD.WIDE R8, R184, 0x2, R8 ;  /* 0x00000002b8087825 */ /* 0x000fc800078e0208 */
[----:B------:R-:W-:Y:S01]  /*9410*/  IMAD.WIDE R10, R184, 0x2, R10 ;  /* 0x00000002b80a7825 */ /* 0x000fe200078e020a */
[----:B------:R0:W-:Y:S03]  /*9420*/  STL [R1+0x8c], R8 ;  /* 0x00008c0801007387 */ /* 0x0001e60000100800 */
[----:B------:R-:W-:Y:S02]  /*9430*/  IMAD.MOV.U32 R227, RZ, RZ, R12 ;  /* 0x000000ffffe37224 */ /* 0x000fe400078e000c */
[----:B------:R-:W-:Y:S01]  /*9440*/  IMAD.MOV.U32 R226, RZ, RZ, R13 ;  /* 0x000000ffffe27224 */ /* 0x000fe200078e000d */
[----:B------:R1:W-:Y:S01]  /*9450*/  STL [R1+0xf4], R10 ;  /* 0x0000f40a01007387 */ /* 0x0003e20000100800 */
[----:B------:R-:W-:Y:S02]  /*9460*/  IMAD.MOV.U32 R12, RZ, RZ, R237 ;  /* 0x000000ffff0c7224 */ /* 0x000fe400078e00ed */
[----:B------:R-:W-:Y:S01]  /*9470*/  IMAD.MOV.U32 R13, RZ, RZ, R228 ;  /* 0x000000ffff0d7224 */ /* 0x000fe200078e00e4 */
[----:B------:R3:W-:Y:S01]  /*9480*/  STL [R1+0x90], R11 ;  /* 0x0000900b01007387 */ /* 0x0007e20000100800 */
[----:B------:R-:W-:-:S02]  /*9490*/  IMAD.MOV.U32 R244, RZ, RZ, R9 ;  /* 0x000000fffff47224 */ /* 0x000fc400078e0009 */
[----:B0-----:R-:W-:Y:S02]  /*94a0*/  IMAD.MOV.U32 R8, RZ, RZ, R101 ;  /* 0x000000ffff087224 */ /* 0x001fe400078e0065 */
[----:B------:R-:W-:-:S04]  /*94b0*/  IMAD.WIDE R12, R184, 0x2, R12 ;  /* 0x00000002b80c7825 */ /* 0x000fc800078e020c */
[----:B-1----:R-:W-:Y:S02]  /*94c0*/  IMAD.MOV.U32 R10, RZ, RZ, R105 ;  /* 0x000000ffff0a7224 */ /* 0x002fe400078e0069 */
[----:B---3--:R-:W-:Y:S02]  /*94d0*/  IMAD.MOV.U32 R11, RZ, RZ, R104 ;  /* 0x000000ffff0b7224 */ /* 0x008fe400078e0068 */
[----:B------:R-:W-:Y:S02]  /*94e0*/  IMAD.MOV.U32 R237, RZ, RZ, R12 ;  /* 0x000000ffffed7224 */ /* 0x000fe400078e000c */
[----:B------:R-:W-:-:S04]  /*94f0*/  IMAD.WIDE R10, R184, 0x2, R10 ;  /* 0x00000002b80a7825 */ /* 0x000fc800078e020a */
[----:B------:R-:W-:Y:S02]  /*9500*/  IMAD.MOV.U32 R228, RZ, RZ, R13 ;  /* 0x000000ffffe47224 */ /* 0x000fe400078e000d */
[----:B------:R-:W-:Y:S02]  /*9510*/  IMAD.MOV.U32 R12, RZ, RZ, R239 ;  /* 0x000000ffff0c7224 */ /* 0x000fe400078e00ef */
[----:B------:R-:W-:-:S04]  /*9520*/  IMAD.MOV.U32 R13, RZ, RZ, R229 ;  /* 0x000000ffff0d7224 */ /* 0x000fc800078e00e5 */
[----:B------:R-:W-:-:S04]  /*9530*/  IMAD.WIDE R12, R184, 0x2, R12 ;  /* 0x00000002b80c7825 */ /* 0x000fc800078e020c */
[----:B------:R-:W-:Y:S02]  /*9540*/  IMAD.MOV.U32 R239, RZ, RZ, R12 ;  /* 0x000000ffffef7224 */ /* 0x000fe400078e000c */
[----:B------:R-:W-:Y:S02]  /*9550*/  IMAD.MOV.U32 R229, RZ, RZ, R13 ;  /* 0x000000ffffe57224 */ /* 0x000fe400078e000d */
[----:B------:R-:W-:Y:S02]  /*9560*/  IMAD.MOV.U32 R12, RZ, RZ, R241 ;  /* 0x000000ffff0c7224 */ /* 0x000fe400078e00f1 */
[----:B------:R-:W-:Y:S01]  /*9570*/  IMAD.MOV.U32 R13, RZ, RZ, R230 ;  /* 0x000000ffff0d7224 */ /* 0x000fe200078e00e6 */
[----:B------:R-:W0:Y:S03]  /*9580*/  S2R R187, SR_TID.X ;  /* 0x0000000000bb7919 */ /* 0x000e260000002100 */
[----:B------:R-:W-:-:S04]  /*9590*/  IMAD.WIDE R12, R184, 0x2, R12 ;  /* 0x00000002b80c7825 */ /* 0x000fc800078e020c */
[----:B------:R-:W-:Y:S02]  /*95a0*/  IMAD.MOV.U32 R241, RZ, RZ, R12 ;  /* 0x000000fffff17224 */ /* 0x000fe400078e000c */
[----:B------:R-:W-:Y:S02]  /*95b0*/  IMAD.MOV.U32 R230, RZ, RZ, R13 ;  /* 0x000000ffffe67224 */ /* 0x000fe400078e000d */
[----:B------:R-:W-:Y:S02]  /*95c0*/  IMAD.MOV.U32 R12, RZ, RZ, R243 ;  /* 0x000000ffff0c7224 */ /* 0x000fe400078e00f3 */
[----:B------:R-:W-:-:S04]  /*95d0*/  IMAD.MOV.U32 R13, RZ, RZ, R231 ;  /* 0x000000ffff0d7224 */ /* 0x000fc800078e00e7 */
[----:B------:R-:W-:-:S04]  /*95e0*/  IMAD.WIDE R12, R184, 0x2, R12 ;  /* 0x00000002b80c7825 */ /* 0x000fc800078e020c */
[----:B--2---:R-:W-:-:S04]  /*95f0*/  IMAD.MOV.U32 R9, RZ, RZ, R246 ;  /* 0x000000ffff097224 */ /* 0x004fc800078e00f6 */
[----:B------:R-:W-:-:S04]  /*9600*/  IMAD.WIDE R8, R184, 0x2, R8 ;  /* 0x00000002b8087825 */ /* 0x000fc800078e0208 */
[----:B------:R-:W-:Y:S01]  /*9610*/  IMAD.MOV.U32 R246, RZ, RZ, R9 ;  /* 0x000000fffff67224 */ /* 0x000fe200078e0009 */
[----:B------:R1:W-:Y:S04]  /*9620*/  STL [R1+0x94], R8 ;  /* 0x0000940801007387 */ /* 0x0003e80000100800 */
[----:B------:R2:W-:Y:S04]  /*9630*/  STL [R1+0xf8], R10 ;  /* 0x0000f80a01007387 */ /* 0x0005e80000100800 */
[----:B------:R-:W-:Y:S01]  /*9640*/  STL [R1+0x98], R11 ;  /* 0x0000980b01007387 */ /* 0x000fe20000100800 */
[----:B-1----:R-:W-:-:S02]  /*9650*/  IMAD.MOV.U32 R8, RZ, RZ, R16 ;  /* 0x000000ffff087224 */ /* 0x002fc400078e0010 */
[----:B------:R-:W-:Y:S02]  /*9660*/  IMAD.MOV.U32 R9, RZ, RZ, R248 ;  /* 0x000000ffff097224 */ /* 0x000fe400078e00f8 */
[----:B--2---:R-:W-:Y:S02]  /*9670*/  IMAD.MOV.U32 R10, RZ, RZ, R17 ;  /* 0x000000ffff0a7224 */ /* 0x004fe400078e0011 */
[----:B------:R-:W-:-:S04]  /*9680*/  IMAD.WIDE R8, R184, 0x2, R8 ;  /* 0x00000002b8087825 */ /* 0x000fc800078e0208 */
[----:B------:R-:W-:Y:S01]  /*9690*/  IMAD.MOV.U32 R248, RZ, RZ, R9 ;  /* 0x000000fffff87224 */ /* 0x000fe200078e0009 */
[----:B------:R1:W-:Y:S02]  /*96a0*/  STL [R1+0x9c], R8 ;  /* 0x00009c0801007387 */ /* 0x0003e40000100800 */
[----:B-1----:R-:W-:Y:S02]  /*96b0*/  IMAD.MOV.U32 R8, RZ, RZ, R20 ;  /* 0x000000ffff087224 */ /* 0x002fe400078e0014 */
[----:B------:R-:W-:Y:S02]  /*96c0*/  IMAD.MOV.U32 R9, RZ, RZ, R250 ;  /* 0x000000ffff097224 */ /* 0x000fe400078e00fa */
[----:B------:R-:W-:-:S04]  /*96d0*/  IMAD.MOV.U32 R11, RZ, RZ, R249 ;  /* 0x000000ffff0b7224 */ /* 0x000fc800078e00f9 */
[----:B------:R-:W-:-:S04]  /*96e0*/  IMAD.WIDE R10, R184, 0x2, R10 ;  /* 0x00000002b80a7825 */ /* 0x000fc800078e020a */
[----:B------:R-:W-:Y:S01]  /*96f0*/  IMAD.MOV.U32 R249, RZ, RZ, R11 ;  /* 0x000000fffff97224 */ /* 0x000fe200078e000b */
[----:B------:R1:W-:Y:S01]  /*9700*/  STL [R1+0xa0], R10 ;  /* 0x0000a00a01007387 */ /* 0x0003e20000100800 */
[----:B------:R-:W-:-:S04]  /*9710*/  IMAD.WIDE R8, R184, 0x2, R8 ;  /* 0x00000002b8087825 */ /* 0x000fc800078e0208 */
[----:B-1----:R-:W-:Y:S02]  /*9720*/  IMAD.MOV.U32 R10, RZ, RZ, R21 ;  /* 0x000000ffff0a7224 */ /* 0x002fe400078e0015 */
[----:B------:R-:W-:-:S04]  /*9730*/  IMAD.MOV.U32 R11, RZ, RZ, R251 ;  /* 0x000000ffff0b7224 */ /* 0x000fc800078e00fb */
[----:B------:R-:W-:Y:S01]  /*9740*/  IMAD.WIDE R10, R184, 0x2, R10 ;  /* 0x00000002b80a7825 */ /* 0x000fe200078e020a */
[----:B------:R1:W-:Y:S04]  /*9750*/  STL [R1+0xa4], R8 ;  /* 0x0000a40801007387 */ /* 0x0003e80000100800 */
[----:B------:R1:W-:Y:S01]  /*9760*/  STL [R1+0xa8], R10 ;  /* 0x0000a80a01007387 */ /* 0x0003e20000100800 */
[----:B------:R-:W-:Y:S02]  /*9770*/  IMAD.MOV.U32 R243, RZ, RZ, R12 ;  /* 0x000000fffff37224 */ /* 0x000fe400078e000c */
[----:B------:R-:W-:Y:S02]  /*9780*/  IMAD.MOV.U32 R231, RZ, RZ, R13 ;  /* 0x000000ffffe77224 */ /* 0x000fe400078e000d */
[----:B------:R-:W-:-:S02]  /*9790*/  IMAD.MOV.U32 R12, RZ, RZ, R245 ;  /* 0x000000ffff0c7224 */ /* 0x000fc400078e00f5 */
[----:B------:R-:W-:-:S04]  /*97a0*/  IMAD.MOV.U32 R13, RZ, RZ, R232 ;  /* 0x000000ffff0d7224 */ /* 0x000fc800078e00e8 */
[----:B------:R-:W-:-:S04]  /*97b0*/  IMAD.WIDE R12, R184, 0x2, R12 ;  /* 0x00000002b80c7825 */ /* 0x000fc800078e020c */
[----:B------:R-:W-:Y:S02]  /*97c0*/  IMAD.MOV.U32 R245, RZ, RZ, R12 ;  /* 0x000000fffff57224 */ /* 0x000fe400078e000c */
[----:B------:R-:W-:Y:S02]  /*97d0*/  IMAD.MOV.U32 R232, RZ, RZ, R13 ;  /* 0x000000ffffe87224 */ /* 0x000fe400078e000d */
[----:B------:R-:W-:Y:S02]  /*97e0*/  IMAD.MOV.U32 R12, RZ, RZ, R247 ;  /* 0x000000ffff0c7224 */ /* 0x000fe400078e00f7 */
[----:B------:R-:W-:Y:S02]  /*97f0*/  IMAD.MOV.U32 R13, RZ, RZ, R235 ;  /* 0x000000ffff0d7224 */ /* 0x000fe400078e00eb */
[----:B------:R-:W-:Y:S01]  /*9800*/  IMAD.MOV.U32 R14, RZ, RZ, c[0x0][0x188] ;  /* 0x00006200ff0e7624 */ /* 0x000fe200078e00ff */
[----:B0-----:R-:W-:Y:S01]  /*9810*/  SHF.R.U32.HI R187, RZ, 0x6, R187 ;  /* 0x00000006ffbb7819 */ /* 0x001fe200000116bb */
[----:B------:R-:W-:Y:S01]  /*9820*/  IMAD.WIDE R12, R184, 0x2, R12 ;  /* 0x00000002b80c7825 */ /* 0x000fe200078e020c */
[----:B------:R-:W-:Y:S01]  /*9830*/  HMMA.16816.F32 R76, R56, R22, R76 ;  /* 0x00000016384c723c */ /* 0x000fe2000000184c */
[----:B------:R-:W-:-:S02]  /*9840*/  UIADD3 UR4, UR4, -0x20, URZ ;  /* 0xffffffe004047890 */ /* 0x000fc4000fffe03f */
[----:B------:R-:W-:Y:S01]  /*9850*/  IMAD.SHL.U32 R14, R14, 0x20, RZ ;  /* 0x000000200e0e7824 */ /* 0x000fe200078e00ff */
[----:B------:R-:W-:Y:S01]  /*9860*/  SGXT.U32 R187, R187, 0x1 ;  /* 0x00000001bbbb781a */ /* 0x000fe20000000000 */
[----:B------:R-:W-:-:S03]  /*9870*/  IMAD.MOV.U32 R247, RZ, RZ, R12 ;  /* 0x000000fffff77224 */ /* 0x000fc600078e000c */
[----:B------:R-:W-:Y:S01]  /*9880*/  HMMA.16816.F32 R80, R56, R18, R80 ;  /* 0x000000123850723c */ /* 0x000fe20000001850 */
[----:B----4-:R-:W-:-:S04]  /*9890*/  IADD3 R186, R186, -0x1, RZ ;  /* 0xffffffffbaba7810 */ /* 0x010fc80007ffe0ff */
[----:B------:R-:W-:-:S03]  /*98a0*/  ISETP.NE.U32.AND P0, PT, R186, RZ, PT ;  /* 0x000000ffba00720c */ /* 0x000fc60003f05070 */
[----:B------:R-:W-:Y:S01]  /*98b0*/  HMMA.16816.F32 R168, R56, R106, R168 ;  /* 0x0000006a38a8723c */ /* 0x000fe200000018a8 */
[----:B------:R-:W-:Y:S02]  /*98c0*/  IMAD.MOV.U32 R235, RZ, RZ, R13 ;  /* 0x000000ffffeb7224 */ /* 0x000fe400078e000d */
[----:B------:R-:W-:-:S05]  /*98d0*/  IMAD.WIDE R4, R14, 0x2, R4 ;  /* 0x000000020e047825 */ /* 0x000fca00078e0204 */
[----:B------:R-:W-:Y:S01]  /*98e0*/  HMMA.16816.F32 R172, R56, R102, R172 ;  /* 0x0000006638ac723c */ /* 0x000fe200000018ac */
[----:B------:R-:W-:Y:S02]  /*98f0*/  IMAD.MOV.U32 R250, RZ, RZ, R9 ;  /* 0x000000fffffa7224 */ /* 0x000fe400078e0009 */
[----:B------:R-:W-:-:S05]  /*9900*/  IMAD.MOV.U32 R251, RZ, RZ, R11 ;  /* 0x000000fffffb7224 */ /* 0x000fca00078e000b */
[C---:B------:R-:W-:Y:S08]  /*9910*/  HMMA.16816.F32 R116, R56.reuse, R110, R116 ;  /* 0x0000006e3874723c */ /* 0x040ff00000001874 */
[----:B------:R-:W-:Y:S01]  /*9920*/  HMMA.16816.F32 R68, R56, R114, R68 ;  /* 0x000000723844723c */ /* 0x000fe20000001844 */
[----:B-1----:R-:W-:Y:S01]  /*9930*/  @!P0 CALL.REL.NOINC `(.L_x_1) ;  /* 0x0000001000008944 */ /* 0x002fe20003c00000 */
[----:B------:R-:W-:-:S13]  /*9940*/  BRA `(.L_x_2) ;  /* 0xffffb86000007947 */ /* 0x000fda000383ffff */
.L_x_1:
[----:B------:R-:W-:-:S13]  /*9950*/  NOP ;  /* 0x0000000000007918 */ /* 0x000fda0000000000 */
[----:B------:R-:W-:-:S01]  /*9960*/  NOP ;  /* 0x0000000000007918 */ /* 0x000fc20000000000 */
[----:B------:R-:W-:Y:S02]  /*9970*/  F2FP.PACK_AB R20, R73, R181 ;  /* 0x000000b54914723e */ /* 0x000fe400000000ff */
[----:B------:R-:W-:-:S02]  /*9980*/  F2FP.PACK_AB R181, R80, R76 ;  /* 0x0000004c50b5723e */ /* 0x000fc400000000ff */
[----:B------:R-:W-:Y:S02]  /*9990*/  F2FP.PACK_AB R12, R75, R183 ;  /* 0x000000b74b0c723e */ /* 0x000fe400000000ff */
[----:B------:R-:W-:Y:S02]  /*99a0*/  F2FP.PACK_AB R80, R64, R60 ;  /* 0x0000003c4050723e */ /* 0x000fe400000000ff */
[----:B------:R-:W-:Y:S02]  /*99b0*/  F2FP.PACK_AB R183, R68, R116 ;  /* 0x0000007444b7723e */ /* 0x000fe400000000ff */
[----:B------:R-:W-:Y:S02]  /*99c0*/  F2FP.PACK_AB R180, R72, R180 ;  /* 0x000000b448b4723e */ /* 0x000fe400000000ff */
        /* <DEDUP_REMOVED lines=58> */
.L_x_0:
[----:B------:R-:W2:Y:S04]  /*9d70*/  LDL.LU R4, [R1+0xfc] ;  /* 0x0000fc0001047983 */ /* 0x000ea80000300800 */
[----:B------:R-:W1:Y:S04]  /*9d80*/  S2R R7, SR_TID.X ;  /* 0x0000000000077919 */ /* 0x000e680000002100 */
[----:B------:R-:W3:Y:S01]  /*9d90*/  S2R R3, SR_TID.X ;  /* 0x0000000000037919 */ /* 0x000ee20000002100 */
[----:B-1----:R-:W-:-:S02]  /*9da0*/  IMAD.SHL.U32 R0, R7, 0x400, RZ ;  /* 0x0000040007007824 */ /* 0x002fc400078e00ff */
[----:B------:R-:W-:Y:S01]  /*9db0*/  IMAD.SHL.U32 R2, R7, 0x20, RZ ;  /* 0x0000002007027824 */ /* 0x000fe200078e00ff */
[----:B---3--:R-:W-:Y:S01]  /*9dc0*/  LOP3.LUT R5, R3, 0x60, RZ, 0xc0, !PT ;  /* 0x0000006003057812 */ /* 0x008fe200078ec0ff */
[----:B------:R-:W-:Y:S01]  /*9dd0*/  IMAD.SHL.U32 R3, R7, 0x4, RZ ;  /* 0x0000000407037824 */ /* 0x000fe200078e00ff */
[----:B------:R-:W-:Y:S02]  /*9de0*/  LOP3.LUT R0, R0, 0x6000, RZ, 0xc0, !PT ;  /* 0x0000600000007812 */ /* 0x000fe400078ec0ff */
[----:B------:R-:W-:-:S03]  /*9df0*/  LOP3.LUT R2, R2, 0x60, RZ, 0xc0, !PT ;  /* 0x0000006002027812 */ /* 0x000fc600078ec0ff */
[----:B------:R-:W-:Y:S01]  /*9e00*/  IMAD R5, R5, 0x40, R0 ;  /* 0x0000004005057824 */ /* 0x000fe200078e0200 */
[----:B------:R-:W-:Y:S01]  /*9e10*/  LOP3.LUT R2, R2, 0x70, R3, 0x78, !PT ;  /* 0x0000007002027812 */ /* 0x000fe200078e7803 */
[C---:B------:R-:W-:Y:S02]  /*9e20*/  IMAD.SHL.U32 R0, R7.reuse, 0x10, RZ ;  /* 0x0000001007007824 */ /* 0x040fe400078e00ff */
[----:B------:R-:W-:Y:S02]  /*9e30*/  IMAD.SHL.U32 R52, R7, 0x1000, RZ ;  /* 0x0000100007347824 */ /* 0x000fe400078e00ff */
[----:B------:R-:W-:Y:S01]  /*9e40*/  IMAD.IADD R7, R2, 0x1, R5 ;  /* 0x0000000102077824 */ /* 0x000fe200078e0205 */
[----:B------:R-:W-:Y:S01]  /*9e50*/  BAR.SYNC.DEFER_BLOCKING 0x0 ;  /* 0x0000000000007b1d */ /* 0x000fe20000010000 */
[----:B------:R-:W-:-:S05]  /*9e60*/  LOP3.LUT R3, R0, 0x7f0, RZ, 0xc0, !PT ;  /* 0x000007f000037812 */ /* 0x000fca00078ec0ff */
[----:B------:R-:W-:Y:S04]  /*9e70*/  STS.128 [R7], R148 ;  /* 0x0000009407007388 */ /* 0x000fe80000000c00 */
[----:B------:R-:W-:Y:S04]  /*9e80*/  STS.128 [R7+0x400], R8 ;  /* 0x0004000807007388 */ /* 0x000fe80000000c00 */
        /* <DEDUP_REMOVED lines=13> */
[----:B------:R1:W-:Y:S01]  /*9f60*/  STS.128 [R7+0x780], R12 ;  /* 0x0007800c07007388 */ /* 0x0003e20000000c00 */
[----:B------:R-:W-:-:S03]  /*9f70*/  LOP3.LUT R52, R3, 0x6000, R52, 0xf8, !PT ;  /* 0x0000600003347812 */ /* 0x000fc600078ef834 */
[----:B------:R-:W-:Y:S01]  /*9f80*/  BAR.SYNC.DEFER_BLOCKING 0x0 ;  /* 0x0000000000007b1d */ /* 0x000fe20000010000 */
[C---:B------:R-:W-:Y:S02]  /*9f90*/  LOP3.LUT R86, R52.reuse, 0x20, RZ, 0x3c, !PT ;  /* 0x0000002034567812 */ /* 0x040fe400078e3cff */
[C---:B------:R-:W-:Y:S02]  /*9fa0*/  LOP3.LUT R88, R52.reuse, 0x40, RZ, 0x3c, !PT ;  /* 0x0000004034587812 */ /* 0x040fe400078e3cff */
[----:B------:R-:W-:Y:S01]  /*9fb0*/  LOP3.LUT R92, R52, 0x60, RZ, 0x3c, !PT ;  /* 0x00000060345c7812 */ /* 0x000fe200078e3cff */
[----:B------:R-:W3:Y:S04]  /*9fc0*/  LDS.128 R8, [R52] ;  /* 0x0000000034087984 */ /* 0x000ee80000000c00 */
[----:B------:R-:W4:Y:S01]  /*9fd0*/  LDS.128 R32, [R86] ;  /* 0x0000000056207984 */ /* 0x000f220000000c00 */
[----:B-----5:R-:W-:-:S03]  /*9fe0*/  LOP3.LUT R0, R6, R187, RZ, 0xfc, !PT ;  /* 0x000000bb06007212 */ /* 0x020fc600078efcff */
[----:B------:R-:W0:Y:S04]  /*9ff0*/  LDS.128 R28, [R88] ;  /* 0x00000000581c7984 */ /* 0x000e280000000c00 */
[----:B------:R-:W0:Y:S01]  /*a000*/  LDS.128 R16, [R92] ;  /* 0x000000005c107984 */ /* 0x000e220000000c00 */
[----:B------:R-:W-:-:S03]  /*a010*/  IMAD R93, R0, c[0x0][0x198], RZ ;  /* 0x00006600005d7a24 */ /* 0x000fc600078e02ff */
[----:B------:R-:W0:Y:S04]  /*a020*/  LDS.128 R24, [R52+0x800] ;  /* 0x0008000034187984 */ /* 0x000e280000000c00 */
[----:B------:R-:W0:Y:S01]  /*a030*/  LDS.128 R20, [R86+0x800] ;  /* 0x0008000056147984 */ /* 0x000e220000000c00 */
[C-C-:B-1----:R-:W-:Y:S02]  /*a040*/  LOP3.LUT R12, R6.reuse, 0x2, R187.reuse, 0xfe, !PT ;  /* 0x00000002060c7812 */ /* 0x142fe400078efebb */
[C-C-:B------:R-:W-:Y:S02]  /*a050*/  LOP3.LUT R7, R6.reuse, 0x4, R187.reuse, 0xfe, !PT ;  /* 0x0000000406077812 */ /* 0x140fe400078efebb */
[C-C-:B------:R-:W-:Y:S02]  /*a060*/  LOP3.LUT R44, R6.reuse, 0x8, R187.reuse, 0xfe, !PT ;  /* 0x00000008062c7812 */ /* 0x140fe400078efebb */
[----:B------:R-:W-:-:S02]  /*a070*/  LOP3.LUT R43, R6, 0xa, R187, 0xfe, !PT ;  /* 0x0000000a062b7812 */ /* 0x000fc400078efebb */
[C-C-:B------:R-:W-:Y:S02]  /*a080*/  LOP3.LUT R42, R6.reuse, 0xc, R187.reuse, 0xfe, !PT ;  /* 0x0000000c062a7812 */ /* 0x140fe400078efebb */
[C-C-:B------:R-:W-:Y:S02]  /*a090*/  LOP3.LUT R48, R6.reuse, 0xe, R187.reuse, 0xfe, !PT ;  /* 0x0000000e06307812 */ /* 0x140fe400078efebb */
[C-C-:B------:R-:W-:Y:S02]  /*a0a0*/  LOP3.LUT R53, R6.reuse, 0x10, R187.reuse, 0xfe, !PT ;  /* 0x0000001006357812 */ /* 0x140fe400078efebb */
        /* <DEDUP_REMOVED lines=39> */
[----:B------:R-:W-:Y:S01]  /*a320*/  LOP3.LUT R159, R6, 0x60, R187, 0xfe, !PT ;  /* 0x00000060069f7812 */ /* 0x000fe200078efebb */
[C---:B--2---:R-:W-:Y:S01]  /*a330*/  IMAD R3, R4.reuse, c[0x0][0x194], RZ ;  /* 0x0000650004037a24 */ /* 0x044fe200078e02ff */
[----:B------:R-:W-:-:S04]  /*a340*/  ISETP.GE.AND P0, PT, R4, c[0x0][0x178], PT ;  /* 0x00005e0004007a0c */ /* 0x000fc80003f06270 */
[C---:B------:R-:W-:Y:S02]  /*a350*/  LEA R2, P2, R3.reuse, c[0x0][0x170], 0x1 ;  /* 0x00005c0003027a11 */ /* 0x040fe400078408ff */
[----:B------:R-:W-:Y:S02]  /*a360*/  ISETP.LT.AND P1, PT, R0, c[0x0][0x17c], !P0 ;  /* 0x00005f0000007a0c */ /* 0x000fe40004721270 */
[----:B------:R-:W-:Y:S02]  /*a370*/  LEA.HI.X.SX32 R0, R3, c[0x0][0x174], 0x1, P2 ;  /* 0x00005d0003007a11 */ /* 0x000fe400010f0eff */
[----:B------:R-:W-:-:S04]  /*a380*/  LEA R4, P2, R93, R2, 0x1 ;  /* 0x000000025d047211 */ /* 0x000fc800078408ff */
[----:B------:R-:W-:Y:S02]  /*a390*/  LEA.HI.X.SX32 R5, R93, R0, 0x1, P2 ;  /* 0x000000005d057211 */ /* 0x000fe400010f0eff */
[C---:B------:R-:W-:Y:S01]  /*a3a0*/  ISETP.LT.AND P5, PT, R7.reuse, c[0x0][0x17c], !P0 ;  /* 0x00005f0007007a0c */ /* 0x040fe200047a1270 */
[----:B------:R-:W-:Y:S01]  /*a3b0*/  IMAD R7, R7, c[0x0][0x198], RZ ;  /* 0x0000660007077a24 */ /* 0x000fe200078e02ff */
[----:B------:R-:W-:Y:S01]  /*a3c0*/  LOP3.LUT R3, R6, 0x6, R187, 0xfe, !PT ;  /* 0x0000000606037812 */ /* 0x000fe200078efebb */
[----:B---3--:R1:W-:Y:S01]  /*a3d0*/  @P1 STG.E.U16 [R4.64], R8 ;  /* 0x0000000804001986 */ /* 0x0083e2000c101506 */
[C---:B------:R-:W-:Y:S02]  /*a3e0*/  ISETP.LT.AND P4, PT, R12.reuse, c[0x0][0x17c], !P0 ;  /* 0x00005f000c007a0c */ /* 0x040fe40004781270 */
[----:B------:R-:W-:Y:S01]  /*a3f0*/  LEA R38, P2, R7, R2, 0x1 ;  /* 0x0000000207267211 */ /* 0x000fe200078408ff */
[C---:B------:R-:W-:Y:S01]  /*a400*/  IMAD R41, R3.reuse, c[0x0][0x198], RZ ;  /* 0x0000660003297a24 */ /* 0x040fe200078e02ff */
[----:B------:R-:W-:Y:S01]  /*a410*/  ISETP.LT.AND P6, PT, R3, c[0x0][0x17c], !P0 ;  /* 0x00005f0003007a0c */ /* 0x000fe200047c1270 */
[----:B-1----:R-:W-:-:S02]  /*a420*/  IMAD R5, R12, c[0x0][0x198], RZ ;  /* 0x000066000c057a24 */ /* 0x002fc400078e02ff */
[----:B------:R-:W1:Y:S03]  /*a430*/  LDS.128 R12, [R88+0x800] ;  /* 0x00080000580c7984 */ /* 0x000e660000000c00 */
[----:B------:R-:W-:Y:S02]  /*a440*/  LEA R36, P1, R5, R2, 0x1 ;  /* 0x0000000205247211 */ /* 0x000fe400078208ff */
        /* <DEDUP_REMOVED lines=78> */
[-C--:B------:R-:W-:Y:S02]  /*a930*/  LEA.HI.X.SX32 R37, R5, R0.reuse, 0x1, P1 ;  /* 0x0000000005257211 */ /* 0x080fe400008f0eff */
[----:B------:R-:W-:Y:S02]  /*a940*/  LOP3.LUT R187, R6, 0xfe, R187, 0xfe, !PT ;  /* 0x000000fe06bb7812 */ /* 0x000fe400078efebb */
[----:B------:R-:W-:Y:S02]  /*a950*/  LEA.HI.X.SX32 R39, R7, R0, 0x1, P2 ;  /* 0x0000000007277211 */ /* 0x000fe400010f0eff */
[----:B------:R-:W-:Y:S01]  /*a960*/  LEA R40, P3, R41, R2, 0x1 ;  /* 0x0000000229287211 */ /* 0x000fe200078608ff */
[----:B------:R-:W2:Y:S01]  /*a970*/  LDS.128 R4, [R92+0x800] ;  /* 0x000800005c047984 */ /* 0x000ea20000000c00 */
[----:B------:R-:W-:-:S02]  /*a980*/  IMAD R49, R44, c[0x0][0x198], RZ ;  /* 0x000066002c317a24 */ /* 0x000fc400078e02ff */
[----:B------:R-:W-:Y:S01]  /*a990*/  LEA.HI.X.SX32 R41, R41, R0, 0x1, P3 ;  /* 0x0000000029297211 */ /* 0x000fe200018f0eff */
[----:B----4-:R-:W-:Y:S01]  /*a9a0*/  @P4 STG.E.U16 [R36.64], R32 ;  /* 0x0000002024004986 */ /* 0x010fe2000c101506 */
[C---:B------:R-:W-:Y:S01]  /*a9b0*/  ISETP.LT.AND P3, PT, R43.reuse, c[0x0][0x17c], !P0 ;  /* 0x00005f002b007a0c */ /* 0x040fe20004761270 */
[----:B------:R-:W-:Y:S01]  /*a9c0*/  IMAD R43, R43, c[0x0][0x198], RZ ;  /* 0x000066002b2b7a24 */ /* 0x000fe200078e02ff */
[----:B------:R-:W-:Y:S01]  /*a9d0*/  ISETP.LT.AND P4, PT, R44, c[0x0][0x17c], !P0 ;  /* 0x00005f002c007a0c */ /* 0x000fe20004781270 */
[----:B0-----:R-:W-:Y:S01]  /*a9e0*/  @P5 STG.E.U16 [R38.64], R28 ;  /* 0x0000001c26005986 */ /* 0x001fe2000c101506 */
[----:B------:R-:W-:-:S03]  /*a9f0*/  IMAD R51, R42, c[0x0][0x198], RZ ;  /* 0x000066002a337a24 */ /* 0x000fc600078e02ff */
[----:B------:R-:W0:Y:S01]  /*aa00*/  LDS.128 R44, [R52+0x1000] ;  /* 0x00100000342c7984 */ /* 0x000e220000000c00 */
[----:B------:R-:W-:-:S03]  /*aa10*/  LEA R60, P5, R43, R2, 0x1 ;  /* 0x000000022b3c7211 */ /* 0x000fc600078a08ff */
[----:B------:R-:W-:Y:S01]  /*aa20*/  @P6 STG.E.U16 [R40.64], R16 ;  /* 0x0000001028006986 */ /* 0x000fe2000c101506 */
[----:B------:R-:W-:-:S03]  /*aa30*/  LEA R58, P6, R49, R2, 0x1 ;  /* 0x00000002313a7211 */ /* 0x000fc600078c08ff */
[----:B------:R-:W3:Y:S01]  /*aa40*/  LDS.128 R36, [R86+0x1000] ;  /* 0x0010000056247984 */ /* 0x000ee20000000c00 */
[----:B------:R-:W-:Y:S01]  /*aa50*/  LEA.HI.X.SX32 R59, R49, R0, 0x1, P6 ;  /* 0x00000000313b7211 */ /* 0x000fe200030f0eff */
[----:B------:R-:W-:Y:S01]  /*aa60*/  IMAD R55, R48, c[0x0][0x198], RZ ;  /* 0x0000660030377a24 */ /* 0x000fe200078e02ff */
[----:B------:R-:W-:Y:S02]  /*aa70*/  ISETP.LT.AND P2, PT, R42, c[0x0][0x17c], !P0 ;  /* 0x00005f002a007a0c */ /* 0x000fe40004741270 */
[----:B------:R-:W-:Y:S02]  /*aa80*/  LEA R56, P6, R51, R2, 0x1 ;  /* 0x0000000233387211 */ /* 0x000fe400078c08ff */
[----:B------:R-:W-:Y:S02]  /*aa90*/  LEA.HI.X.SX32 R61, R43, R0, 0x1, P5 ;  /* 0x000000002b3d7211 */ /* 0x000fe400028f0eff */
[----:B------:R-:W4:Y:S01]  /*aaa0*/  LDS.128 R40, [R88+0x1000] ;  /* 0x0010000058287984 */ /* 0x000f220000000c00 */
[----:B------:R-:W-:-:S02]  /*aab0*/  ISETP.LT.AND P1, PT, R48, c[0x0][0x17c], !P0 ;  /* 0x00005f0030007a0c */ /* 0x000fc40004721270 */
[----:B------:R-:W-:Y:S01]  /*aac0*/  LEA.HI.X.SX32 R57, R51, R0, 0x1, P6 ;  /* 0x0000000033397211 */ /* 0x000fe200030f0eff */
[----:B------:R-:W-:Y:S04]  /*aad0*/  @P4 STG.E.U16 [R58.64], R24 ;  /* 0x000000183a004986 */ /* 0x000fe8000c101506 */
[----:B------:R-:W-:Y:S01]  /*aae0*/  @P3 STG.E.U16 [R60.64], R20 ;  /* 0x000000143c003986 */ /* 0x000fe2000c101506 */
[----:B------:R-:W-:-:S03]  /*aaf0*/  LEA R64, P3, R55, R2, 0x1 ;  /* 0x0000000237407211 */ /* 0x000fc600078608ff */
[----:B------:R-:W4:Y:S01]  /*ab00*/  LDS.128 R48, [R92+0x1000] ;  /* 0x001000005c307984 */ /* 0x000f220000000c00 */
[C---:B------:R-:W-:Y:S01]  /*ab10*/  ISETP.LT.AND P4, PT, R53.reuse, c[0x0][0x17c], !P0 ;  /* 0x00005f0035007a0c */ /* 0x040fe20004781270 */
[----:B------:R-:W-:Y:S01]  /*ab20*/  IMAD R81, R53, c[0x0][0x198], RZ ;  /* 0x0000660035517a24 */ /* 0x000fe200078e02ff */
[----:B------:R-:W-:Y:S02]  /*ab30*/  LEA.HI.X.SX32 R65, R55, R0, 0x1, P3 ;  /* 0x0000000037417211 */ /* 0x000fe400018f0eff */
[----:B------:R-:W4:Y:S01]  /*ab40*/  LDS.128 R52, [R52+0x1800] ;  /* 0x0018000034347984 */ /* 0x000f220000000c00 */
[C---:B------:R-:W-:Y:S01]  /*ab50*/  ISETP.LT.AND P3, PT, R63.reuse, c[0x0][0x17c], !P0 ;  /* 0x00005f003f007a0c */ /* 0x040fe20004761270 */
[----:B------:R-:W-:Y:S02]  /*ab60*/  IMAD R83, R63, c[0x0][0x198], RZ ;  /* 0x000066003f537a24 */ /* 0x000fe400078e02ff */
[----:B-1----:R-:W-:Y:S01]  /*ab70*/  @P2 STG.E.U16 [R56.64], R12 ;  /* 0x0000000c38002986 */ /* 0x002fe2000c101506 */
[C---:B------:R-:W-:Y:S01]  /*ab80*/  ISETP.LT.AND P2, PT, R62.reuse, c[0x0][0x17c], !P0 ;  /* 0x00005f003e007a0c */ /* 0x040fe20004741270 */
[----:B------:R-:W-:-:S02]  /*ab90*/  IMAD R87, R62, c[0x0][0x198], RZ ;  /* 0x000066003e577a24 */ /* 0x000fc400078e02ff */
[----:B------:R1:W4:Y:S01]  /*aba0*/  LDS.128 R60, [R86+0x1800] ;  /* 0x00180000563c7984 */ /* 0x0003220000000c00 */
[----:B------:R-:W-:-:S03]  /*abb0*/  LEA R80, P5, R81, R2, 0x1 ;  /* 0x0000000251507211 */ /* 0x000fc600078a08ff */
[----:B------:R0:W4:Y:S01]  /*abc0*/  LDS.128 R56, [R88+0x1800] ;  /* 0x0018000058387984 */ /* 0x0001220000000c00 */
[----:B------:R-:W-:-:S03]  /*abd0*/  LEA.HI.X.SX32 R81, R81, R0, 0x1, P5 ;  /* 0x0000000051517211 */ /* 0x000fc600028f0eff */
[----:B--2---:R-:W-:Y:S01]  /*abe0*/  @P1 STG.E.U16 [R64.64], R4 ;  /* 0x0000000440001986 */ /* 0x004fe2000c101506 */
[----:B------:R-:W-:Y:S01]  /*abf0*/  LEA R84, P1, R83, R2, 0x1 ;  /* 0x0000000253547211 */ /* 0x000fe200078208ff */
[----:B------:R-:W-:Y:S01]  /*ac00*/  IMAD R173, R67, c[0x0][0x198], RZ ;  /* 0x0000660043ad7a24 */ /* 0x000fe200078e02ff */
[----:B------:R-:W-:Y:S02]  /*ac10*/  ISETP.LT.AND P5, PT, R82, c[0x0][0x17c], !P0 ;  /* 0x00005f0052007a0c */ /* 0x000fe400047a1270 */
[----:B------:R-:W-:Y:S01]  /*ac20*/  LEA.HI.X.SX32 R85, R83, R0, 0x1, P1 ;  /* 0x0000000053557211 */ /* 0x000fe200008f0eff */
[----:B0-----:R0:W-:Y:S01]  /*ac30*/  @P4 STG.E.U16 [R80.64], R44 ;  /* 0x0000002c50004986 */ /* 0x0011e2000c101506 */
[----:B------:R-:W-:Y:S01]  /*ac40*/  LEA R82, P6, R87, R2, 0x1 ;  /* 0x0000000257527211 */ /* 0x000fe200078c08ff */
[C---:B------:R-:W-:Y:S01]  /*ac50*/  IMAD R175, R66.reuse, c[0x0][0x198], RZ ;  /* 0x0000660042af7a24 */ /* 0x040fe200078e02ff */
[----:B------:R-:W-:Y:S02]  /*ac60*/  ISETP.LT.AND P1, PT, R67, c[0x0][0x17c], !P0 ;  /* 0x00005f0043007a0c */ /* 0x000fe40004721270 */
[----:B------:R-:W-:Y:S01]  /*ac70*/  ISETP.LT.AND P4, PT, R66, c[0x0][0x17c], !P0 ;  /* 0x00005f0042007a0c */ /* 0x000fe20004781270 */
[----:B---3--:R-:W-:Y:S01]  /*ac80*/  @P3 STG.E.U16 [R84.64], R36 ;  /* 0x0000002454003986 */ /* 0x008fe2000c101506 */
[----:B------:R-:W-:-:S03]  /*ac90*/  LEA.HI.X.SX32 R83, R87, R0, 0x1, P6 ;  /* 0x0000000057537211 */ /* 0x000fc600030f0eff */
[----:B------:R-:W2:Y:S01]  /*aca0*/  LDS.128 R64, [R92+0x1800] ;  /* 0x001800005c407984 */ /* 0x000ea20000000c00 */
[----:B-1----:R-:W-:-:S03]  /*acb0*/  LEA R86, P3, R173, R2, 0x1 ;  /* 0x00000002ad567211 */ /* 0x002fc600078608ff */
[----:B----4-:R1:W-:Y:S01]  /*acc0*/  @P2 STG.E.U16 [R82.64], R40 ;  /* 0x0000002852002986 */ /* 0x0103e2000c101506 */
[----:B------:R-:W-:Y:S02]  /*acd0*/  LEA.HI.X.SX32 R87, R173, R0, 0x1, P3 ;  /* 0x00000000ad577211 */ /* 0x000fe400018f0eff */
[----:B------:R-:W-:Y:S01]  /*ace0*/  LEA R88, P2, R175, R2, 0x1 ;  /* 0x00000002af587211 */ /* 0x000fe200078408ff */
[C---:B0-----:R-:W-:Y:S01]  /*acf0*/  IMAD R81, R89.reuse, c[0x0][0x198], RZ ;  /* 0x0000660059517a24 */ /* 0x041fe200078e02ff */
[----:B------:R-:W-:Y:S01]  /*ad00*/  ISETP.LT.AND P3, PT, R89, c[0x0][0x17c], !P0 ;  /* 0x00005f0059007a0c */ /* 0x000fe20004761270 */
[----:B------:R0:W-:Y:S01]  /*ad10*/  @P1 STG.E.U16 [R86.64], R48 ;  /* 0x0000003056001986 */ /* 0x0001e2000c101506 */
[----:B------:R-:W-:Y:S02]  /*ad20*/  LEA.HI.X.SX32 R89, R175, R0, 0x1, P2 ;  /* 0x00000000af597211 */ /* 0x000fe400010f0eff */
[C---:B------:R-:W-:Y:S01]  /*ad30*/  ISETP.LT.AND P1, PT, R91.reuse, c[0x0][0x17c], !P0 ;  /* 0x00005f005b007a0c */ /* 0x040fe20004721270 */
[----:B------:R-:W-:-:S02]  /*ad40*/  IMAD R91, R91, c[0x0][0x198], RZ ;  /* 0x000066005b5b7a24 */ /* 0x000fc400078e02ff */
[----:B------:R-:W-:Y:S01]  /*ad50*/  IMAD.MOV.U32 R80, RZ, RZ, c[0x0][0x198] ;  /* 0x00006600ff507624 */ /* 0x000fe200078e00ff */
[-C--:B-1----:R-:W-:Y:S01]  /*ad60*/  LEA R82, P2, R81, R2.reuse, 0x1 ;  /* 0x0000000251527211 */ /* 0x082fe200078408ff */
[----:B------:R1:W-:Y:S01]  /*ad70*/  @P4 STG.E.U16 [R88.64], R52 ;  /* 0x0000003458004986 */ /* 0x0003e2000c101506 */
[----:B------:R-:W-:Y:S01]  /*ad80*/  LEA R84, P4, R91, R2, 0x1 ;  /* 0x000000025b547211 */ /* 0x000fe200078808ff */
[----:B------:R-:W-:Y:S01]  /*ad90*/  IMAD R93, R80, 0x20, R93 ;  /* 0x00000020505d7824 */ /* 0x000fe200078e025d */
[-C--:B------:R-:W-:Y:S01]  /*ada0*/  LEA.HI.X.SX32 R83, R81, R0.reuse, 0x1, P2 ;  /* 0x0000000051537211 */ /* 0x080fe200010f0eff */
[----:B------:R-:W-:Y:S01]  /*adb0*/  IMAD R81, R90, c[0x0][0x198], RZ ;  /* 0x000066005a517a24 */ /* 0x000fe200078e02ff */
[----:B------:R-:W-:Y:S01]  /*adc0*/  LEA.HI.X.SX32 R85, R91, R0, 0x1, P4 ;  /* 0x000000005b557211 */ /* 0x000fe200020f0eff */
[----:B------:R-:W-:Y:S01]  /*add0*/  IMAD R173, R80, 0x2, R93 ;  /* 0x0000000250ad7824 */ /* 0x000fe200078e025d */
[----:B------:R-:W-:Y:S01]  /*ade0*/  ISETP.LT.AND P2, PT, R90, c[0x0][0x17c], !P0 ;  /* 0x00005f005a007a0c */ /* 0x000fe20004741270 */
[----:B------:R3:W-:Y:S01]  /*adf0*/  @P3 STG.E.U16 [R82.64], R60 ;  /* 0x0000003c52003986 */ /* 0x0007e2000c101506 */
[----:B0-----:R-:W-:Y:S01]  /*ae00*/  LEA R86, P3, R81, R2, 0x1 ;  /* 0x0000000251567211 */ /* 0x001fe200078608ff */
[----:B------:R-:W-:-:S02]  /*ae10*/  IMAD R175, R80, 0x2, R173 ;  /* 0x0000000250af7824 */ /* 0x000fc400078e02ad */
[----:B------:R-:W-:Y:S01]  /*ae20*/  @P1 STG.E.U16 [R84.64], R56 ;  /* 0x0000003854001986 */ /* 0x000fe2000c101506 */
[----:B------:R-:W-:Y:S02]  /*ae30*/  LEA R90, P1, R93, R2, 0x1 ;  /* 0x000000025d5a7211 */ /* 0x000fe400078208ff */
[----:B------:R-:W-:Y:S02]  /*ae40*/  ISETP.LT.AND P6, PT, R193, c[0x0][0x17c], !P0 ;  /* 0x00005f00c1007a0c */ /* 0x000fe400047c1270 */
[-C--:B------:R-:W-:Y:S02]  /*ae50*/  LEA.HI.X.SX32 R87, R81, R0.reuse, 0x1, P3 ;  /* 0x0000000051577211 */ /* 0x080fe400018f0eff */
[----:B------:R-:W-:Y:S02]  /*ae60*/  LEA.HI.X.SX32 R91, R93, R0, 0x1, P1 ;  /* 0x000000005d5b7211 */ /* 0x000fe400008f0eff */
[-C--:B------:R-:W-:Y:S02]  /*ae70*/  LEA R92, P3, R173, R2.reuse, 0x1 ;  /* 0x00000002ad5c7211 */ /* 0x080fe400078608ff */
[----:B-1----:R-:W-:-:S02]  /*ae80*/  LEA R88, P1, R175, R2, 0x1 ;  /* 0x00000002af587211 */ /* 0x002fc400078208ff */
[----:B------:R-:W-:Y:S02]  /*ae90*/  PRMT R8, R8, 0x7632, R8 ;  /* 0x0000763208087816 */ /* 0x000fe40000000008 */
[-C--:B------:R-:W-:Y:S02]  /*aea0*/  LEA.HI.X.SX32 R93, R173, R0.reuse, 0x1, P3 ;  /* 0x00000000ad5d7211 */ /* 0x080fe400018f0eff */
[----:B------:R-:W-:Y:S01]  /*aeb0*/  LEA.HI.X.SX32 R89, R175, R0, 0x1, P1 ;  /* 0x00000000af597211 */ /* 0x000fe200008f0eff */
[----:B------:R-:W-:Y:S01]  /*aec0*/  IMAD R175, R80, 0x2, R175 ;  /* 0x0000000250af7824 */ /* 0x000fe200078e02af */
[----:B------:R-:W-:Y:S01]  /*aed0*/  PRMT R32, R32, 0x7632, R32 ;  /* 0x0000763220207816 */ /* 0x000fe20000000020 */
[----:B--2---:R0:W-:Y:S01]  /*aee0*/  @P2 STG.E.U16 [R86.64], R64 ;  /* 0x0000004056002986 */ /* 0x0041e2000c101506 */
[----:B------:R-:W-:Y:S01]  /*aef0*/  ISETP.LT.AND P4, PT, R192, c[0x0][0x17c], !P0 ;  /* 0x00005f00c0007a0c */ /* 0x000fe20004781270 */
[----:B------:R-:W-:Y:S02]  /*af00*/  IMAD R81, R80, 0x2, R175 ;  /* 0x0000000250517824 */ /* 0x000fe400078e02af */
[----:B------:R1:W-:Y:S04]  /*af10*/  @P5 STG.E.U16 [R90.64], R8 ;  /* 0x000000085a005986 */ /* 0x0003e8000c101506 */
[----:B------:R-:W-:Y:S01]  /*af20*/  @P6 STG.E.U16 [R92.64], R32 ;  /* 0x000000205c006986 */ /* 0x000fe2000c101506 */
[----:B---3--:R-:W-:-:S02]  /*af30*/  LEA R82, P6, R175, R2, 0x1 ;  /* 0x00000002af527211 */ /* 0x008fc400078c08ff */
[----:B------:R-:W-:Y:S01]  /*af40*/  ISETP.LT.AND P3, PT, R189, c[0x0][0x17c], !P0 ;  /* 0x00005f00bd007a0c */ /* 0x000fe20004761270 */
[----:B0-----:R-:W-:Y:S01]  /*af50*/  IMAD R87, R80, 0x2, R81 ;  /* 0x0000000250577824 */ /* 0x001fe200078e0251 */
[----:B------:R-:W-:Y:S02]  /*af60*/  LEA.HI.X.SX32 R83, R175, R0, 0x1, P6 ;  /* 0x00000000af537211 */ /* 0x000fe400030f0eff */
[C---:B------:R-:W-:Y:S02]  /*af70*/  LEA R84, P6, R81.reuse, R2, 0x1 ;  /* 0x0000000251547211 */ /* 0x040fe400078c08ff */
[----:B------:R-:W-:Y:S02]  /*af80*/  PRMT R44, R28, 0x7632, R44 ;  /* 0x000076321c2c7816 */ /* 0x000fe4000000002c */
[----:B------:R-:W-:Y:S01]  /*af90*/  LEA.HI.X.SX32 R85, R81, R0, 0x1, P6 ;  /* 0x0000000051557211 */ /* 0x000fe200030f0eff */
[----:B------:R-:W-:Y:S01]  /*afa0*/  IMAD R81, R80, 0x2, R87 ;  /* 0x0000000250517824 */ /* 0x000fe200078e0257 */
[----:B------:R-:W-:-:S02]  /*afb0*/  ISETP.LT.AND P1, PT, R188, c[0x0][0x17c], !P0 ;  /* 0x00005f00bc007a0c */ /* 0x000fc40004721270 */
[----:B------:R-:W-:Y:S02]  /*afc0*/  LEA R86, P6, R87, R2, 0x1 ;  /* 0x0000000257567211 */ /* 0x000fe400078c08ff */
[----:B------:R-:W-:Y:S01]  /*afd0*/  ISETP.LT.AND P2, PT, R191, c[0x0][0x17c], !P0 ;  /* 0x00005f00bf007a0c */ /* 0x000fe20004741270 */
[----:B------:R0:W-:Y:S01]  /*afe0*/  @P4 STG.E.U16 [R88.64], R44 ;  /* 0x0000002c58004986 */ /* 0x0001e2000c101506 */
[----:B------:R-:W-:Y:S01]  /*aff0*/  PRMT R16, R16, 0x7632, R16 ;  /* 0x0000763210107816 */ /* 0x000fe20000000010 */
[----:B-1----:R-:W-:Y:S01]  /*b000*/  IMAD R91, R80, 0x2, R81 ;  /* 0x00000002505b7824 */ /* 0x002fe200078e0251 */
[----:B------:R-:W-:Y:S02]  /*b010*/  LEA.HI.X.SX32 R87, R87, R0, 0x1, P6 ;  /* 0x0000000057577211 */ /* 0x000fe400030f0eff */
[----:B------:R-:W-:Y:S01]  /*b020*/  PRMT R24, R24, 0x7632, R24 ;  /* 0x0000763218187816 */ /* 0x000fe20000000018 */
[----:B------:R1:W-:Y:S01]  /*b030*/  @P3 STG.E.U16 [R82.64], R16 ;  /* 0x0000001052003986 */ /* 0x0003e2000c101506 */
[----:B------:R-:W-:-:S02]  /*b040*/  PRMT R20, R20, 0x7632, R20 ;  /* 0x0000763214147816 */ /* 0x000fc40000000014 */
[C---:B0-----:R-:W-:Y:S02]  /*b050*/  LEA R88, P6, R81.reuse, R2, 0x1 ;  /* 0x0000000251587211 */ /* 0x041fe400078c08ff */
[----:B------:R-:W-:Y:S02]  /*b060*/  ISETP.LT.AND P5, PT, R190, c[0x0][0x17c], !P0 ;  /* 0x00005f00be007a0c */ /* 0x000fe400047a1270 */
[----:B------:R-:W-:Y:S01]  /*b070*/  LEA.HI.X.SX32 R89, R81, R0, 0x1, P6 ;  /* 0x0000000051597211 */ /* 0x000fe200030f0eff */
[----:B------:R-:W-:Y:S01]  /*b080*/  IMAD R81, R80, 0x2, R91 ;  /* 0x0000000250517824 */ /* 0x000fe200078e025b */
[C---:B-1----:R-:W-:Y:S02]  /*b090*/  LEA R82, P6, R91.reuse, R2, 0x1 ;  /* 0x000000025b527211 */ /* 0x042fe400078c08ff */
[----:B------:R-:W-:Y:S01]  /*b0a0*/  ISETP.LT.AND P4, PT, R186, c[0x0][0x17c], !P0 ;  /* 0x00005f00ba007a0c */ /* 0x000fe20004781270 */
[----:B------:R0:W-:Y:S01]  /*b0b0*/  @P1 STG.E.U16 [R84.64], R24 ;  /* 0x0000001854001986 */ /* 0x0001e2000c101506 */
[----:B------:R-:W-:-:S03]  /*b0c0*/  LEA.HI.X.SX32 R83, R91, R0, 0x1, P6 ;  /* 0x000000005b537211 */ /* 0x000fc600030f0eff */
[----:B------:R1:W-:Y:S01]  /*b0d0*/  @P2 STG.E.U16 [R86.64], R20 ;  /* 0x0000001456002986 */ /* 0x0003e2000c101506 */
[----:B------:R-:W-:Y:S02]  /*b0e0*/  PRMT R44, R12, 0x7632, R44 ;  /* 0x000076320c2c7816 */ /* 0x000fe4000000002c */
[----:B------:R-:W-:Y:S02]  /*b0f0*/  PRMT R4, R4, 0x7632, R4 ;  /* 0x0000763204047816 */ /* 0x000fe40000000004 */
[----:B0-----:R-:W-:Y:S01]  /*b100*/  LEA R84, P6, R81, R2, 0x1 ;  /* 0x0000000251547211 */ /* 0x001fe200078c08ff */
[----:B-1----:R-:W-:-:S03]  /*b110*/  IMAD R87, R80, 0x2, R81 ;  /* 0x0000000250577824 */ /* 0x002fc600078e0251 */
[----:B------:R-:W-:Y:S02]  /*b120*/  LEA.HI.X.SX32 R85, R81, R0, 0x1, P6 ;  /* 0x0000000051557211 */ /* 0x000fe400030f0eff */
[----:B------:R-:W-:Y:S01]  /*b130*/  ISETP.LT.AND P3, PT, R185, c[0x0][0x17c], !P0 ;  /* 0x00005f00b9007a0c */ /* 0x000fe20004761270 */
[----:B------:R-:W-:Y:S01]  /*b140*/  IMAD R81, R80, 0x2, R87 ;  /* 0x0000000250517824 */ /* 0x000fe200078e0257 */
[C---:B------:R-:W-:Y:S01]  /*b150*/  LEA R86, P6, R87.reuse, R2, 0x1 ;  /* 0x0000000257567211 */ /* 0x040fe200078c08ff */
[----:B------:R0:W-:Y:S01]  /*b160*/  @P5 STG.E.U16 [R88.64], R44 ;  /* 0x0000002c58005986 */ /* 0x0001e2000c101506 */
[----:B------:R-:W-:Y:S02]  /*b170*/  ISETP.LT.AND P1, PT, R184, c[0x0][0x17c], !P0 ;  /* 0x00005f00b8007a0c */ /* 0x000fe40004721270 */
[----:B------:R-:W-:Y:S01]  /*b180*/  LEA.HI.X.SX32 R87, R87, R0, 0x1, P6 ;  /* 0x0000000057577211 */ /* 0x000fe200030f0eff */
[----:B------:R1:W-:Y:S01]  /*b190*/  @P4 STG.E.U16 [R82.64], R4 ;  /* 0x0000000452004986 */ /* 0x0003e2000c101506 */
[----:B------:R-:W-:-:S02]  /*b1a0*/  PRMT R8, R44, 0x7632, R8 ;  /* 0x000076322c087816 */ /* 0x000fc40000000008 */
[----:B------:R-:W-:Y:S02]  /*b1b0*/  ISETP.LT.AND P2, PT, R183, c[0x0][0x17c], !P0 ;  /* 0x00005f00b7007a0c */ /* 0x000fe40004741270 */
[----:B0-----:R-:W-:Y:S01]  /*b1c0*/  LEA R88, P6, R81, R2, 0x1 ;  /* 0x0000000251587211 */ /* 0x001fe200078c08ff */
[----:B-1----:R-:W-:-:S03]  /*b1d0*/  IMAD R83, R80, 0x2, R81 ;  /* 0x0000000250537824 */ /* 0x002fc600078e0251 */
[----:B------:R-:W-:Y:S02]  /*b1e0*/  LEA.HI.X.SX32 R89, R81, R0, 0x1, P6 ;  /* 0x0000000051597211 */ /* 0x000fe400030f0eff */
[----:B------:R-:W-:Y:S01]  /*b1f0*/  ISETP.LT.AND P5, PT, R182, c[0x0][0x17c], !P0 ;  /* 0x00005f00b6007a0c */ /* 0x000fe200047a1270 */
[----:B------:R-:W-:Y:S01]  /*b200*/  IMAD R81, R80, 0x2, R83 ;  /* 0x0000000250517824 */ /* 0x000fe200078e0253 */
[C---:B------:R-:W-:Y:S01]  /*b210*/  LEA R82, P6, R83.reuse, R2, 0x1 ;  /* 0x0000000253527211 */ /* 0x040fe200078c08ff */
[----:B------:R0:W-:Y:S01]  /*b220*/  @P3 STG.E.U16 [R84.64], R8 ;  /* 0x0000000854003986 */ /* 0x0001e2000c101506 */
[----:B------:R-:W-:Y:S01]  /*b230*/  PRMT R36, R36, 0x7632, R36 ;  /* 0x0000763224247816 */ /* 0x000fe20000000024 */
[----:B------:R-:W-:Y:S01]  /*b240*/  IMAD R91, R80, 0x2, R81 ;  /* 0x00000002505b7824 */ /* 0x000fe200078e0251 */
[----:B------:R-:W-:Y:S02]  /*b250*/  LEA.HI.X.SX32 R83, R83, R0, 0x1, P6 ;  /* 0x0000000053537211 */ /* 0x000fe400030f0eff */
[----:B------:R-:W-:Y:S01]  /*b260*/  PRMT R44, R40, 0x7632, R44 ;  /* 0x00007632282c7816 */ /* 0x000fe2000000002c */
[----:B------:R1:W-:Y:S01]  /*b270*/  @P1 STG.E.U16 [R86.64], R36 ;  /* 0x0000002456001986 */ /* 0x0003e2000c101506 */
[----:B------:R-:W-:-:S02]  /*b280*/  PRMT R48, R48, 0x7632, R48 ;  /* 0x0000763230307816 */ /* 0x000fc40000000030 */
[----:B0-----:R-:W-:Y:S02]  /*b290*/  LEA R84, P6, R81, R2, 0x1 ;  /* 0x0000000251547211 */ /* 0x001fe400078c08ff */
        /* <DEDUP_REMOVED lines=31> */
[----:B------:R-:W-:Y:S01]  /*b490*/  ISETP.LT.AND P4, PT, R176, c[0x0][0x17c], !P0 ;  /* 0x00005f00b0007a0c */ /* 0x000fe20004781270 */
[----:B------:R1:W-:Y:S01]  /*b4a0*/  @P2 STG.E.U16 [R82.64], R64 ;  /* 0x0000004052002986 */ /* 0x0003e2000c101506 */
[----:B0-----:R-:W-:-:S02]  /*b4b0*/  LEA R88, P6, R81, R2, 0x1 ;  /* 0x0000000251587211 */ /* 0x001fc400078c08ff */
[----:B------:R-:W-:Y:S02]  /*b4c0*/  ISETP.LT.AND P3, PT, R174, c[0x0][0x17c], !P0 ;  /* 0x00005f00ae007a0c */ /* 0x000fe40004761270 */
[----:B------:R-:W-:Y:S01]  /*b4d0*/  LEA.HI.X.SX32 R89, R81, R0, 0x1, P6 ;  /* 0x0000000051597211 */ /* 0x000fe200030f0eff */
[----:B------:R-:W-:Y:S01]  /*b4e0*/  IMAD R81, R80, 0x2, R91 ;  /* 0x0000000250517824 */ /* 0x000fe200078e025b */
[C---:B-1----:R-:W-:Y:S01]  /*b4f0*/  LEA R82, P6, R91.reuse, R2, 0x1 ;  /* 0x000000025b527211 */ /* 0x042fe200078c08ff */
[----:B------:R0:W-:Y:S01]  /*b500*/  @P5 STG.E.U16 [R84.64], R9 ;  /* 0x0000000954005986 */ /* 0x0001e2000c101506 */
[----:B------:R-:W-:Y:S02]  /*b510*/  ISETP.LT.AND P1, PT, R172, c[0x0][0x17c], !P0 ;  /* 0x00005f00ac007a0c */ /* 0x000fe40004721270 */
[----:B------:R-:W-:Y:S01]  /*b520*/  LEA.HI.X.SX32 R83, R91, R0, 0x1, P6 ;  /* 0x000000005b537211 */ /* 0x000fe200030f0eff */
[----:B------:R-:W-:Y:S01]  /*b530*/  IMAD R91, R80, 0x2, R81 ;  /* 0x00000002505b7824 */ /* 0x000fe200078e0251 */
[----:B------:R1:W-:Y:S01]  /*b540*/  @P4 STG.E.U16 [R86.64], R33 ;  /* 0x0000002156004986 */ /* 0x0003e2000c101506 */
[----:B------:R-:W-:-:S02]  /*b550*/  ISETP.LT.AND P2, PT, R171, c[0x0][0x17c], !P0 ;  /* 0x00005f00ab007a0c */ /* 0x000fc40004741270 */
[----:B0-----:R-:W-:-:S04]  /*b560*/  LEA R84, P6, R81, R2, 0x1 ;  /* 0x0000000251547211 */ /* 0x001fc800078c08ff */
        /* <DEDUP_REMOVED lines=8> */
[----:B------:R-:W-:Y:S02]  /*b5f0*/  ISETP.LT.AND P4, PT, R169, c[0x0][0x17c], !P0 ;  /* 0x00005f00a9007a0c */ /* 0x000fe40004781270 */
        /* <DEDUP_REMOVED lines=32> */
[C---:B------:R-:W-:Y:S01]  /*b800*/  IMAD R81, R80.reuse, 0x2, R91 ;  /* 0x0000000250517824 */ /* 0x040fe200078e025b */
[C---:B-1----:R-:W-:Y:S01]  /*b810*/  LEA R86, P6, R91.reuse, R2, 0x1 ;  /* 0x000000025b567211 */ /* 0x042fe200078c08ff */
[----:B------:R0:W-:Y:S03]  /*b820*/  @P5 STG.E.U16 [R88.64], R41 ;  /* 0x0000002958005986 */ /* 0x0001e6000c101506 */
[----:B------:R-:W-:Y:S01]  /*b830*/  LEA.HI.X.SX32 R87, R91, R0, 0x1, P6 ;  /* 0x000000005b577211 */ /* 0x000fe200030f0eff */
[----:B------:R-:W-:Y:S01]  /*b840*/  IMAD R91, R80, 0x2, R81 ;  /* 0x00000002505b7824 */ /* 0x000fe200078e0251 */
[----:B------:R-:W-:Y:S01]  /*b850*/  ISETP.LT.AND P1, PT, R162, c[0x0][0x17c], !P0 ;  /* 0x00005f00a2007a0c */ /* 0x000fe20004721270 */
[----:B------:R1:W-:Y:S01]  /*b860*/  @P4 STG.E.U16 [R82.64], R49 ;  /* 0x0000003152004986 */ /* 0x0003e2000c101506 */
[----:B0-----:R-:W-:-:S04]  /*b870*/  LEA R88, P6, R81, R2, 0x1 ;  /* 0x0000000251587211 */ /* 0x001fc800078c08ff */
[----:B------:R-:W-:Y:S01]  /*b880*/  LEA.HI.X.SX32 R89, R81, R0, 0x1, P6 ;  /* 0x0000000051597211 */ /* 0x000fe200030f0eff */
[C---:B------:R-:W-:Y:S01]  /*b890*/  IMAD R81, R80.reuse, 0x2, R91 ;  /* 0x0000000250517824 */ /* 0x040fe200078e025b */
[----:B-1----:R-:W-:Y:S01]  /*b8a0*/  LEA R82, P6, R91, R2, 0x1 ;  /* 0x000000025b527211 */ /* 0x002fe200078c08ff */
[----:B------:R0:W-:Y:S01]  /*b8b0*/  @P3 STG.E.U16 [R84.64], R53 ;  /* 0x0000003554003986 */ /* 0x0001e2000c101506 */
[----:B------:R-:W-:Y:S02]  /*b8c0*/  ISETP.LT.AND P2, PT, R161, c[0x0][0x17c], !P0 ;  /* 0x00005f00a1007a0c */ /* 0x000fe40004741270 */
[----:B------:R-:W-:Y:S01]  /*b8d0*/  LEA.HI.X.SX32 R83, R91, R0, 0x1, P6 ;  /* 0x000000005b537211 */ /* 0x000fe200030f0eff */
[----:B------:R-:W-:Y:S01]  /*b8e0*/  IMAD R91, R80, 0x2, R81 ;  /* 0x00000002505b7824 */ /* 0x000fe200078e0251 */
[----:B------:R-:W-:Y:S01]  /*b8f0*/  ISETP.LT.AND P5, PT, R160, c[0x0][0x17c], !P0 ;  /* 0x00005f00a0007a0c */ /* 0x000fe200047a1270 */
[----:B------:R-:W-:Y:S01]  /*b900*/  @P1 STG.E.U16 [R86.64], R61 ;  /* 0x0000003d56001986 */ /* 0x000fe2000c101506 */
[----:B------:R-:W-:-:S02]  /*b910*/  ISETP.LT.AND P4, PT, R159, c[0x0][0x17c], !P0 ;  /* 0x00005f009f007a0c */ /* 0x000fc40004781270 */
[----:B0-----:R-:W-:Y:S02]  /*b920*/  LEA R84, P6, R81, R2, 0x1 ;  /* 0x0000000251547211 */ /* 0x001fe400078c08ff */
[----:B------:R-:W-:Y:S01]  /*b930*/  PRMT R5, R33, 0x7632, R5 ;  /* 0x0000763221057816 */ /* 0x000fe20000000005 */
[----:B------:R-:W-:Y:S01]  /*b940*/  IMAD R33, R80, 0x2, R91 ;  /* 0x0000000250217824 */ /* 0x000fe200078e025b */
[----:B------:R-:W-:Y:S02]  /*b950*/  LEA.HI.X.SX32 R85, R81, R0, 0x1, P6 ;  /* 0x0000000051557211 */ /* 0x000fe400030f0eff */
[----:B------:R-:W-:Y:S02]  /*b960*/  ISETP.LT.AND P3, PT, R158, c[0x0][0x17c], !P0 ;  /* 0x00005f009e007a0c */ /* 0x000fe40004761270 */
[----:B------:R-:W-:Y:S02]  /*b970*/  LEA R8, P6, R91, R2, 0x1 ;  /* 0x000000025b087211 */ /* 0x000fe400078c08ff */
[----:B------:R-:W-:-:S02]  /*b980*/  ISETP.LT.AND P1, PT, R156, c[0x0][0x17c], !P0 ;  /* 0x00005f009c007a0c */ /* 0x000fc40004721270 */
[----:B------:R-:W-:Y:S02]  /*b990*/  PRMT R4, R9, 0x7632, R4 ;  /* 0x0000763209047816 */ /* 0x000fe40000000004 */
[----:B------:R-:W-:Y:S01]  /*b9a0*/  LEA.HI.X.SX32 R9, R91, R0, 0x1, P6 ;  /* 0x000000005b097211 */ /* 0x000fe200030f0eff */
[----:B------:R-:W-:Y:S01]  /*b9b0*/  IMAD R81, R80, 0x2, R33 ;  /* 0x0000000250517824 */ /* 0x000fe200078e0221 */
[----:B------:R-:W-:Y:S01]  /*b9c0*/  LEA R32, P6, R33, R2, 0x1 ;  /* 0x0000000221207211 */ /* 0x000fe200078c08ff */
[----:B------:R-:W-:Y:S01]  /*b9d0*/  @P2 STG.E.U16 [R88.64], R57 ;  /* 0x0000003958002986 */ /* 0x000fe2000c101506 */
[----:B------:R-:W-:Y:S02]  /*b9e0*/  PRMT R29, R29, 0x7632, R29 ;  /* 0x000076321d1d7816 */ /* 0x000fe4000000001d */
[----:B------:R-:W-:Y:S01]  /*b9f0*/  LEA.HI.X.SX32 R33, R33, R0, 0x1, P6 ;  /* 0x0000000021217211 */ /* 0x000fe200030f0eff */
[----:B------:R0:W-:Y:S01]  /*ba00*/  @P5 STG.E.U16 [R82.64], R65 ;  /* 0x0000004152005986 */ /* 0x0001e2000c101506 */
[----:B------:R-:W-:-:S03]  /*ba10*/  LEA R28, P6, R81, R2, 0x1 ;  /* 0x00000002511c7211 */ /* 0x000fc600078c08ff */
[----:B------:R-:W-:Y:S01]  /*ba20*/  @P4 STG.E.U16 [R84.64], R4 ;  /* 0x0000000454004986 */ /* 0x000fe2000c101506 */
[----:B------:R-:W-:-:S03]  /*ba30*/  ISETP.LT.AND P2, PT, R157, c[0x0][0x17c], !P0 ;  /* 0x00005f009d007a0c */ /* 0x000fc60004741270 */
[----:B------:R1:W-:Y:S01]  /*ba40*/  @P3 STG.E.U16 [R8.64], R5 ;  /* 0x0000000508003986 */ /* 0x0003e2000c101506 */
[----:B0-----:R-:W-:-:S03]  /*ba50*/  IMAD R83, R80, 0x2, R81 ;  /* 0x0000000250537824 */ /* 0x001fc600078e0251 */
[----:B------:R0:W-:Y:S01]  /*ba60*/  @P1 STG.E.U16 [R32.64], R29 ;  /* 0x0000001d20001986 */ /* 0x0001e2000c101506 */
[----:B------:R-:W-:Y:S02]  /*ba70*/  ISETP.LT.AND P5, PT, R155, c[0x0][0x17c], !P0 ;  /* 0x00005f009b007a0c */ /* 0x000fe400047a1270 */
[----:B------:R-:W-:Y:S01]  /*ba80*/  ISETP.LT.AND P4, PT, R154, c[0x0][0x17c], !P0 ;  /* 0x00005f009a007a0c */ /* 0x000fe20004781270 */
[----:B-1----:R-:W-:Y:S01]  /*ba90*/  IMAD R9, R80, 0x2, R83 ;  /* 0x0000000250097824 */ /* 0x002fe200078e0253 */
[----:B------:R-:W-:Y:S02]  /*baa0*/  PRMT R4, R17, 0x7632, R4 ;  /* 0x0000763211047816 */ /* 0x000fe40000000004 */
[----:B0-----:R-:W-:Y:S02]  /*bab0*/  LEA.HI.X.SX32 R29, R81, R0, 0x1, P6 ;  /* 0x00000000511d7211 */ /* 0x001fe400030f0eff */
[----:B------:R-:W-:Y:S02]  /*bac0*/  LEA R16, P6, R83, R2, 0x1 ;  /* 0x0000000253107211 */ /* 0x000fe400078c08ff */
[----:B------:R-:W-:-:S02]  /*bad0*/  PRMT R5, R25, 0x7632, R5 ;  /* 0x0000763219057816 */ /* 0x000fc40000000005 */
[----:B------:R-:W-:Y:S01]  /*bae0*/  LEA.HI.X.SX32 R17, R83, R0, 0x1, P6 ;  /* 0x0000000053117211 */ /* 0x000fe200030f0eff */
[C---:B------:R-:W-:Y:S01]  /*baf0*/  IMAD R25, R80.reuse, 0x2, R9 ;  /* 0x0000000250197824 */ /* 0x040fe200078e0209 */
[----:B------:R-:W-:Y:S02]  /*bb00*/  LEA R8, P6, R9, R2, 0x1 ;  /* 0x0000000209087211 */ /* 0x000fe400078c08ff */
[----:B------:R-:W-:Y:S02]  /*bb10*/  PRMT R21, R21, 0x7632, R21 ;  /* 0x0000763215157816 */ /* 0x000fe40000000015 */
[----:B------:R-:W-:Y:S01]  /*bb20*/  LEA.HI.X.SX32 R9, R9, R0, 0x1, P6 ;  /* 0x0000000009097211 */ /* 0x000fe200030f0eff */
[----:B------:R-:W-:Y:S01]  /*bb30*/  IMAD R33, R80, 0x2, R25 ;  /* 0x0000000250217824 */ /* 0x000fe200078e0219 */
[----:B------:R-:W-:Y:S01]  /*bb40*/  LEA R20, P6, R25, R2, 0x1 ;  /* 0x0000000219147211 */ /* 0x000fe200078c08ff */
[----:B------:R-:W-:Y:S01]  /*bb50*/  @P2 STG.E.U16 [R28.64], R4 ;  /* 0x000000041c002986 */ /* 0x000fe2000c101506 */
[----:B------:R-:W-:-:S03]  /*bb60*/  ISETP.LT.AND P3, PT, R153, c[0x0][0x17c], !P0 ;  /* 0x00005f0099007a0c */ /* 0x000fc60004761270 */
[----:B------:R0:W-:Y:S01]  /*bb70*/  @P5 STG.E.U16 [R16.64], R5 ;  /* 0x0000000510005986 */ /* 0x0001e2000c101506 */
[----:B------:R-:W-:-:S03]  /*bb80*/  ISETP.LT.AND P1, PT, R152, c[0x0][0x17c], !P0 ;  /* 0x00005f0098007a0c */ /* 0x000fc60004721270 */
[----:B------:R1:W-:Y:S01]  /*bb90*/  @P4 STG.E.U16 [R8.64], R21 ;  /* 0x0000001508004986 */ /* 0x0003e2000c101506 */
[----:B------:R-:W-:Y:S02]  /*bba0*/  PRMT R24, R5, 0x7632, R24 ;  /* 0x0000763205187816 */ /* 0x000fe40000000018 */
[----:B0-----:R-:W-:Y:S01]  /*bbb0*/  PRMT R16, R13, 0x7632, R16 ;  /* 0x000076320d107816 */ /* 0x001fe20000000010 */
[C---:B------:R-:W-:Y:S01]  /*bbc0*/  IMAD R13, R80.reuse, 0x2, R33 ;  /* 0x00000002500d7824 */ /* 0x040fe200078e0221 */
[----:B-1----:R-:W-:Y:S02]  /*bbd0*/  LEA.HI.X.SX32 R21, R25, R0, 0x1, P6 ;  /* 0x0000000019157211 */ /* 0x002fe400030f0eff */
[----:B------:R-:W-:Y:S01]  /*bbe0*/  LEA R4, P6, R33, R2, 0x1 ;  /* 0x0000000221047211 */ /* 0x000fe200078c08ff */
[----:B------:R-:W-:Y:S01]  /*bbf0*/  IMAD R9, R80, 0x2, R13 ;  /* 0x0000000250097824 */ /* 0x000fe200078e020d */
[----:B------:R-:W-:Y:S02]  /*bc00*/  ISETP.LT.AND P2, PT, R151, c[0x0][0x17c], !P0 ;  /* 0x00005f0097007a0c */ /* 0x000fe40004741270 */
[----:B------:R-:W-:-:S02]  /*bc10*/  LEA.HI.X.SX32 R5, R33, R0, 0x1, P6 ;  /* 0x0000000021057211 */ /* 0x000fc400030f0eff */
[----:B------:R-:W-:Y:S01]  /*bc20*/  LEA R12, P6, R13, R2, 0x1 ;  /* 0x000000020d0c7211 */ /* 0x000fe200078c08ff */
[----:B------:R-:W-:-:S03]  /*bc30*/  IMAD R17, R80, 0x2, R9 ;  /* 0x0000000250117824 */ /* 0x000fc600078e0209 */
[----:B------:R-:W-:Y:S02]  /*bc40*/  LEA.HI.X.SX32 R13, R13, R0, 0x1, P6 ;  /* 0x000000000d0d7211 */ /* 0x000fe400030f0eff */
[----:B------:R-:W-:Y:S01]  /*bc50*/  LEA R8, P6, R9, R2, 0x1 ;  /* 0x0000000209087211 */ /* 0x000fe200078c08ff */
[----:B------:R0:W-:Y:S01]  /*bc60*/  @P3 STG.E.U16 [R20.64], R16 ;  /* 0x0000001014003986 */ /* 0x0001e2000c101506 */
[----:B------:R-:W-:Y:S02]  /*bc70*/  PRMT R45, R45, 0x7632, R45 ;  /* 0x000076322d2d7816 */ /* 0x000fe4000000002d */
[----:B------:R-:W-:Y:S01]  /*bc80*/  LEA.HI.X.SX32 R9, R9, R0, 0x1, P6 ;  /* 0x0000000009097211 */ /* 0x000fe200030f0eff */
[----:B------:R1:W-:Y:S01]  /*bc90*/  @P1 STG.E.U16 [R4.64], R24 ;  /* 0x0000001804001986 */ /* 0x0003e2000c101506 */
[----:B------:R-:W-:Y:S02]  /*bca0*/  ISETP.LT.AND P5, PT, R150, c[0x0][0x17c], !P0 ;  /* 0x00005f0096007a0c */ /* 0x000fe400047a1270 */
[----:B------:R-:W-:Y:S01]  /*bcb0*/  ISETP.LT.AND P4, PT, R149, c[0x0][0x17c], !P0 ;  /* 0x00005f0095007a0c */ /* 0x000fe20004781270 */
[----:B------:R2:W-:Y:S01]  /*bcc0*/  @P2 STG.E.U16 [R12.64], R45 ;  /* 0x0000002d0c002986 */ /* 0x0005e2000c101506 */
[----:B0-----:R-:W-:Y:S01]  /*bcd0*/  LEA R16, P6, R17, R2, 0x1 ;  /* 0x0000000211107211 */ /* 0x001fe200078c08ff */
[----:B-1----:R-:W-:-:S03]  /*bce0*/  IMAD R5, R80, 0x2, R17 ;  /* 0x0000000250057824 */ /* 0x002fc600078e0211 */
[----:B------:R-:W-:Y:S02]  /*bcf0*/  LEA.HI.X.SX32 R17, R17, R0, 0x1, P6 ;  /* 0x0000000011117211 */ /* 0x000fe400030f0eff */
[----:B------:R-:W-:Y:S01]  /*bd00*/  ISETP.LT.AND P3, PT, R148, c[0x0][0x17c], !P0 ;  /* 0x00005f0094007a0c */ /* 0x000fe20004761270 */
[C---:B--2---:R-:W-:Y:S01]  /*bd10*/  IMAD R13, R80.reuse, 0x2, R5 ;  /* 0x00000002500d7824 */ /* 0x044fe200078e0205 */
[----:B------:R-:W-:Y:S02]  /*bd20*/  LEA R4, P6, R5, R2, 0x1 ;  /* 0x0000000205047211 */ /* 0x000fe400078c08ff */
[----:B------:R-:W-:Y:S01]  /*bd30*/  PRMT R37, R37, 0x7632, R37 ;  /* 0x0000763225257816 */ /* 0x000fe20000000025 */
[----:B------:R-:W-:Y:S01]  /*bd40*/  IMAD R21, R80, 0x2, R13 ;  /* 0x0000000250157824 */ /* 0x000fe200078e020d */
[----:B------:R-:W-:Y:S02]  /*bd50*/  PRMT R41, R41, 0x7632, R41 ;  /* 0x0000763229297816 */ /* 0x000fe40000000029 */
[----:B------:R-:W-:-:S02]  /*bd60*/  LEA.HI.X.SX32 R5, R5, R0, 0x1, P6 ;  /* 0x0000000005057211 */ /* 0x000fc400030f0eff */
        /* <DEDUP_REMOVED lines=10> */
[----:B------:R-:W-:Y:S01]  /*be10*/  LEA.HI.X.SX32 R9, R21, R0, 0x1, P6 ;  /* 0x0000000015097211 */ /* 0x000fe200030f0eff */
[C---:B--2---:R-:W-:Y:S01]  /*be20*/  IMAD R5, R80.reuse, 0x2, R17 ;  /* 0x0000000250057824 */ /* 0x044fe200078e0211 */
[----:B------:R-:W-:Y:S02]  /*be30*/  LEA R16, P6, R17, R2, 0x1 ;  /* 0x0000000211107211 */ /* 0x000fe400078c08ff */
[----:B------:R-:W-:Y:S01]  /*be40*/  PRMT R53, R53, 0x7632, R53 ;  /* 0x0000763235357816 */ /* 0x000fe20000000035 */
[----:B------:R-:W-:Y:S01]  /*be50*/  IMAD R21, R80, 0x2, R5 ;  /* 0x0000000250157824 */ /* 0x000fe200078e0205 */
[----:B------:R-:W-:Y:S02]  /*be60*/  PRMT R61, R61, 0x7632, R61 ;  /* 0x000076323d3d7816 */ /* 0x000fe4000000003d */
[----:B------:R-:W-:Y:S02]  /*be70*/  LEA.HI.X.SX32 R17, R17, R0, 0x1, P6 ;  /* 0x0000000011117211 */ /* 0x000fe400030f0eff */
[----:B------:R-:W-:-:S02]  /*be80*/  LEA R4, P6, R5, R2, 0x1 ;  /* 0x0000000205047211 */ /* 0x000fc400078c08ff */
[----:B------:R-:W-:Y:S01]  /*be90*/  ISETP.LT.AND P5, PT, R145, c[0x0][0x17c], !P0 ;  /* 0x00005f0091007a0c */ /* 0x000fe200047a1270 */
[----:B------:R0:W-:Y:S01]  /*bea0*/  @P1 STG.E.U16 [R12.64], R53 ;  /* 0x000000350c001986 */ /* 0x0001e2000c101506 */
[----:B------:R-:W-:-:S03]  /*beb0*/  LEA.HI.X.SX32 R5, R5, R0, 0x1, P6 ;  /* 0x0000000005057211 */ /* 0x000fc600030f0eff */
[----:B------:R1:W-:Y:S01]  /*bec0*/  @P2 STG.E.U16 [R8.64], R61 ;  /* 0x0000003d08002986 */ /* 0x0003e2000c101506 */
[----:B------:R-:W-:Y:S02]  /*bed0*/  ISETP.LT.AND P4, PT, R142, c[0x0][0x17c], !P0 ;  /* 0x00005f008e007a0c */ /* 0x000fe40004781270 */
[----:B------:R-:W-:Y:S02]  /*bee0*/  PRMT R57, R57, 0x7632, R57 ;  /* 0x0000763239397816 */ /* 0x000fe40000000039 */
[----:B0-----:R-:W-:Y:S01]  /*bef0*/  LEA R12, P6, R21, R2, 0x1 ;  /* 0x00000002150c7211 */ /* 0x001fe200078c08ff */
[----:B-1----:R-:W-:-:S03]  /*bf00*/  IMAD R9, R80, 0x2, R21 ;  /* 0x0000000250097824 */ /* 0x002fc600078e0215 */
[----:B------:R-:W-:Y:S02]  /*bf10*/  LEA.HI.X.SX32 R13, R21, R0, 0x1, P6 ;  /* 0x00000000150d7211 */ /* 0x000fe400030f0eff */
[----:B------:R-:W-:Y:S01]  /*bf20*/  ISETP.LT.AND P3, PT, R144, c[0x0][0x17c], !P0 ;  /* 0x00005f0090007a0c */ /* 0x000fe20004761270 */
[C---:B------:R-:W-:Y:S01]  /*bf30*/  IMAD R21, R80.reuse, 0x2, R9 ;  /* 0x0000000250157824 */ /* 0x040fe200078e0209 */
[----:B------:R-:W-:Y:S01]  /*bf40*/  LEA R8, P6, R9, R2, 0x1 ;  /* 0x0000000209087211 */ /* 0x000fe200078c08ff */
        /* <DEDUP_REMOVED lines=67> */
[----:B0-----:R-:W-:-:S02]  /*c380*/  LEA R16, P6, R21, R2, 0x1 ;  /* 0x0000000215107211 */ /* 0x001fc400078c08ff */
[----:B------:R-:W-:Y:S02]  /*c390*/  ISETP.LT.AND P3, PT, R128, c[0x0][0x17c], !P0 ;  /* 0x00005f0080007a0c */ /* 0x000fe40004761270 */
[----:B------:R-:W-:Y:S01]  /*c3a0*/  LEA.HI.X.SX32 R17, R21, R0, 0x1, P6 ;  /* 0x0000000015117211 */ /* 0x000fe200030f0eff */
[C---:B------:R-:W-:Y:S01]  /*c3b0*/  IMAD R21, R80.reuse, 0x2, R25 ;  /* 0x0000000250157824 */ /* 0x040fe200078e0219 */
[C---:B-1----:R-:W-:Y:S01]  /*c3c0*/  LEA R4, P6, R25.reuse, R2, 0x1 ;  /* 0x0000000219047211 */ /* 0x042fe200078c08ff */
[----:B------:R0:W-:Y:S03]  /*c3d0*/  @P2 STG.E.U16 [R12.64], R54 ;  /* 0x000000360c002986 */ /* 0x0001e6000c101506 */
[----:B------:R-:W-:Y:S01]  /*c3e0*/  LEA.HI.X.SX32 R5, R25, R0, 0x1, P6 ;  /* 0x0000000019057211 */ /* 0x000fe200030f0eff */
[----:B------:R-:W-:Y:S01]  /*c3f0*/  IMAD R25, R80, 0x2, R21 ;  /* 0x0000000250197824 */ /* 0x000fe200078e0215 */
[----:B------:R1:W-:Y:S01]  /*c400*/  @P5 STG.E.U16 [R8.64], R62 ;  /* 0x0000003e08005986 */ /* 0x0003e2000c101506 */
[----:B------:R-:W-:-:S02]  /*c410*/  ISETP.LT.AND P1, PT, R127, c[0x0][0x17c], !P0 ;  /* 0x00005f007f007a0c */ /* 0x000fc40004721270 */
[C---:B0-----:R-:W-:Y:S02]  /*c420*/  LEA R12, P6, R21.reuse, R2, 0x1 ;  /* 0x00000002150c7211 */ /* 0x041fe400078c08ff */
[----:B------:R-:W-:Y:S02]  /*c430*/  ISETP.LT.AND P2, PT, R126, c[0x0][0x17c], !P0 ;  /* 0x00005f007e007a0c */ /* 0x000fe40004741270 */
[----:B------:R-:W-:Y:S01]  /*c440*/  LEA.HI.X.SX32 R13, R21, R0, 0x1, P6 ;  /* 0x00000000150d7211 */ /* 0x000fe200030f0eff */
[----:B------:R-:W-:Y:S01]  /*c450*/  IMAD R21, R80, 0x2, R25 ;  /* 0x0000000250157824 */ /* 0x000fe200078e0219 */
[----:B-1----:R-:W-:Y:S01]  /*c460*/  LEA R8, P6, R25, R2, 0x1 ;  /* 0x0000000219087211 */ /* 0x002fe200078c08ff */
[----:B------:R0:W-:Y:S01]  /*c470*/  @P4 STG.E.U16 [R16.64], R58 ;  /* 0x0000003a10004986 */ /* 0x0001e2000c101506 */
[----:B------:R-:W-:Y:S02]  /*c480*/  ISETP.LT.AND P5, PT, R123, c[0x0][0x17c], !P0 ;  /* 0x00005f007b007a0c */ /* 0x000fe400047a1270 */
[----:B------:R-:W-:Y:S01]  /*c490*/  LEA.HI.X.SX32 R9, R25, R0, 0x1, P6 ;  /* 0x0000000019097211 */ /* 0x000fe200030f0eff */
[----:B------:R1:W-:Y:S01]  /*c4a0*/  @P3 STG.E.U16 [R4.64], R66 ;  /* 0x0000004204003986 */ /* 0x0003e2000c101506 */
[----:B------:R-:W-:-:S02]  /*c4b0*/  PRMT R6, R10, 0x7632, R6 ;  /* 0x000076320a067816 */ /* 0x000fc40000000006 */
[----:B------:R-:W-:Y:S02]  /*c4c0*/  PRMT R34, R34, 0x7632, R34 ;  /* 0x0000763222227816 */ /* 0x000fe40000000022 */
[----:B0-----:R-:W-:Y:S01]  /*c4d0*/  LEA R16, P6, R21, R2, 0x1 ;  /* 0x0000000215107211 */ /* 0x001fe200078c08ff */
[----:B-1----:R-:W-:-:S03]  /*c4e0*/  IMAD R5, R80, 0x2, R21 ;  /* 0x0000000250057824 */ /* 0x002fc600078e0215 */
[----:B------:R-:W-:Y:S01]  /*c4f0*/  LEA.HI.X.SX32 R17, R21, R0, 0x1, P6 ;  /* 0x0000000015117211 */ /* 0x000fe200030f0eff */
[----:B------:R-:W-:Y:S01]  /*c500*/  IMAD R21, R80, 0x2, R5 ;  /* 0x0000000250157824 */ /* 0x000fe200078e0205 */
[C---:B------:R-:W-:Y:S01]  /*c510*/  LEA R4, P6, R5.reuse, R2, 0x1 ;  /* 0x0000000205047211 */ /* 0x040fe200078c08ff */
        /* <DEDUP_REMOVED lines=11> */
[----:B--2---:R-:W-:Y:S01]  /*c5d0*/  IMAD R17, R80, 0x2, R9 ;  /* 0x0000000250117824 */ /* 0x004fe200078e0209 */
[C---:B------:R-:W-:Y:S02]  /*c5e0*/  LEA R8, P6, R9.reuse, R2, 0x1 ;  /* 0x0000000209087211 */ /* 0x040fe400078c08ff */
[----:B------:R-:W-:Y:S01]  /*c5f0*/  PRMT R18, R18, 0x7632, R18 ;  /* 0x0000763212127816 */ /* 0x000fe20000000012 */
[----:B------:R-:W-:Y:S01]  /*c600*/  IMAD R21, R80, 0x2, R17 ;  /* 0x0000000250157824 */ /* 0x000fe200078e0211 */
[----:B------:R-:W-:Y:S02]  /*c610*/  PRMT R6, R26, 0x7632, R6 ;  /* 0x000076321a067816 */ /* 0x000fe40000000006 */
[----:B------:R-:W-:-:S02]  /*c620*/  LEA.HI.X.SX32 R9, R9, R0, 0x1, P6 ;  /* 0x0000000009097211 */ /* 0x000fc400030f0eff */
        /* <DEDUP_REMOVED lines=47> */
[----:B--2---:R-:W-:Y:S01]  /*c920*/  IMAD R5, R80, 0x2, R17 ;  /* 0x0000000250057824 */ /* 0x004fe200078e0211 */
[C---:B------:R-:W-:Y:S02]  /*c930*/  LEA R16, P6, R17.reuse, R2, 0x1 ;  /* 0x0000000211107211 */ /* 0x040fe400078c08ff */
        /* <DEDUP_REMOVED lines=93> */
[----:B------:R-:W-:-:S02]  /*cf10*/  PRMT R6, R11, 0x7632, R6 ;  /* 0x000076320b067816 */ /* 0x000fc40000000006 */
[----:B0-----:R-:W-:Y:S01]  /*cf20*/  LEA R12, P6, R21, R2, 0x1 ;  /* 0x00000002150c7211 */ /* 0x001fe200078c08ff */
[----:B------:R-:W-:Y:S01]  /*cf30*/  IMAD R11, R80, 0x2, R25 ;  /* 0x00000002500b7824 */ /* 0x000fe200078e0219 */
[----:B------:R-:W-:Y:S02]  /*cf40*/  ISETP.LT.AND P5, PT, R75, c[0x0][0x17c], !P0 ;  /* 0x00005f004b007a0c */ /* 0x000fe400047a1270 */
[----:B------:R-:W-:Y:S02]  /*cf50*/  LEA.HI.X.SX32 R13, R21, R0, 0x1, P6 ;  /* 0x00000000150d7211 */ /* 0x000fe400030f0eff */
[C---:B-1----:R-:W-:Y:S02]  /*cf60*/  LEA R8, P6, R25.reuse, R2, 0x1 ;  /* 0x0000000219087211 */ /* 0x042fe400078c08ff */
[----:B------:R-:W-:Y:S01]  /*cf70*/  ISETP.LT.AND P4, PT, R74, c[0x0][0x17c], !P0 ;  /* 0x00005f004a007a0c */ /* 0x000fe20004781270 */
[----:B------:R-:W-:Y:S01]  /*cf80*/  @P1 STG.E.U16 [R16.64], R59 ;  /* 0x0000003b10001986 */ /* 0x000fe2000c101506 */
[----:B------:R-:W-:-:S02]  /*cf90*/  LEA.HI.X.SX32 R9, R25, R0, 0x1, P6 ;  /* 0x0000000019097211 */ /* 0x000fc400030f0eff */
[----:B------:R-:W-:Y:S01]  /*cfa0*/  LEA R10, P6, R11, R2, 0x1 ;  /* 0x000000020b0a7211 */ /* 0x000fe200078c08ff */
[----:B------:R0:W-:Y:S01]  /*cfb0*/  @P2 STG.E.U16 [R4.64], R67 ;  /* 0x0000004304002986 */ /* 0x0001e2000c101506 */
[----:B------:R-:W-:Y:S02]  /*cfc0*/  ISETP.LT.AND P3, PT, R71, c[0x0][0x17c], !P0 ;  /* 0x00005f0047007a0c */ /* 0x000fe40004761270 */
[----:B------:R-:W-:Y:S02]  /*cfd0*/  PRMT R35, R35, 0x7632, R35 ;  /* 0x0000763223237816 */ /* 0x000fe40000000023 */
[----:B------:R-:W-:Y:S01]  /*cfe0*/  ISETP.LT.AND P1, PT, R73, c[0x0][0x17c], !P0 ;  /* 0x00005f0049007a0c */ /* 0x000fe20004721270 */
[----:B0-----:R-:W-:Y:S01]  /*cff0*/  IMAD R5, R80, 0x2, R11 ;  /* 0x0000000250057824 */ /* 0x001fe200078e020b */
[----:B------:R-:W-:-:S03]  /*d000*/  LEA.HI.X.SX32 R11, R11, R0, 0x1, P6 ;  /* 0x000000000b0b7211 */ /* 0x000fc600030f0eff */
[----:B------:R-:W-:Y:S01]  /*d010*/  IMAD R17, R80, 0x2, R5 ;  /* 0x0000000250117824 */ /* 0x000fe200078e0205 */
[C---:B------:R-:W-:Y:S01]  /*d020*/  LEA R4, P6, R5.reuse, R2, 0x1 ;  /* 0x0000000205047211 */ /* 0x040fe200078c08ff */
[----:B------:R0:W-:Y:S03]  /*d030*/  @P5 STG.E.U16 [R12.64], R6 ;  /* 0x000000060c005986 */ /* 0x0001e6000c101506 */
[----:B------:R-:W-:Y:S01]  /*d040*/  LEA.HI.X.SX32 R5, R5, R0, 0x1, P6 ;  /* 0x0000000005057211 */ /* 0x000fe200030f0eff */
[----:B------:R1:W-:Y:S01]  /*d050*/  @P4 STG.E.U16 [R8.64], R35 ;  /* 0x0000002308004986 */ /* 0x0003e2000c101506 */
[----:B------:R-:W-:Y:S02]  /*d060*/  PRMT R31, R31, 0x7632, R31 ;  /* 0x000076321f1f7816 */ /* 0x000fe4000000001f */
[----:B------:R-:W-:Y:S02]  /*d070*/  ISETP.LT.AND P2, PT, R70, c[0x0][0x17c], !P0 ;  /* 0x00005f0046007a0c */ /* 0x000fe40004741270 */
[----:B------:R-:W-:Y:S01]  /*d080*/  PRMT R19, R19, 0x7632, R19 ;  /* 0x0000763213137816 */ /* 0x000fe20000000013 */
[C---:B0-----:R-:W-:Y:S01]  /*d090*/  IMAD R13, R80.reuse, 0x2, R17 ;  /* 0x00000002500d7824 */ /* 0x041fe200078e0211 */
[C---:B-1----:R-:W-:Y:S01]  /*d0a0*/  LEA R8, P6, R17.reuse, R2, 0x1 ;  /* 0x0000000211087211 */ /* 0x042fe200078c08ff */
[----:B------:R-:W-:Y:S03]  /*d0b0*/  @P3 STG.E.U16 [R10.64], R31 ;  /* 0x0000001f0a003986 */ /* 0x000fe6000c101506 */
[----:B------:R-:W-:Y:S01]  /*d0c0*/  LEA.HI.X.SX32 R9, R17, R0, 0x1, P6 ;  /* 0x0000000011097211 */ /* 0x000fe200030f0eff */
[----:B------:R-:W-:Y:S01]  /*d0d0*/  IMAD R17, R80, 0x2, R13 ;  /* 0x0000000250117824 */ /* 0x000fe200078e020d */
[----:B------:R-:W-:Y:S01]  /*d0e0*/  ISETP.LT.AND P5, PT, R72, c[0x0][0x17c], !P0 ;  /* 0x00005f0048007a0c */ /* 0x000fe200047a1270 */
[----:B------:R0:W-:Y:S01]  /*d0f0*/  @P1 STG.E.U16 [R4.64], R19 ;  /* 0x0000001304001986 */ /* 0x0001e2000c101506 */
[----:B------:R-:W-:-:S02]  /*d100*/  LEA R12, P6, R13, R2, 0x1 ;  /* 0x000000020d0c7211 */ /* 0x000fc400078c08ff */
[----:B------:R-:W-:Y:S02]  /*d110*/  PRMT R27, R27, 0x7632, R27 ;  /* 0x000076321b1b7816 */ /* 0x000fe4000000001b */
[----:B------:R-:W-:Y:S01]  /*d120*/  PRMT R16, R7, 0x7632, R16 ;  /* 0x0000763207107816 */ /* 0x000fe20000000010 */
[----:B0-----:R-:W-:Y:S01]  /*d130*/  IMAD R5, R80, 0x2, R17 ;  /* 0x0000000250057824 */ /* 0x001fe200078e0211 */
[----:B------:R-:W-:-:S03]  /*d140*/  PRMT R6, R23, 0x7632, R6 ;  /* 0x0000763217067816 */ /* 0x000fc60000000006 */
[----:B------:R-:W-:Y:S01]  /*d150*/  IMAD R7, R80, 0x2, R5 ;  /* 0x0000000250077824 */ /* 0x000fe200078e0205 */
[----:B------:R-:W-:Y:S01]  /*d160*/  LEA.HI.X.SX32 R13, R13, R0, 0x1, P6 ;  /* 0x000000000d0d7211 */ /* 0x000fe200030f0eff */
[----:B------:R0:W-:Y:S01]  /*d170*/  @P2 STG.E.U16 [R8.64], R27 ;  /* 0x0000001b08002986 */ /* 0x0001e2000c101506 */
[C---:B------:R-:W-:Y:S02]  /*d180*/  LEA R10, P6, R17.reuse, R2, 0x1 ;  /* 0x00000002110a7211 */ /* 0x040fe400078c08ff */
[----:B------:R-:W-:Y:S01]  /*d190*/  ISETP.LT.AND P4, PT, R68, c[0x0][0x17c], !P0 ;  /* 0x00005f0044007a0c */ /* 0x000fe20004781270 */
[----:B------:R1:W-:Y:S01]  /*d1a0*/  @P5 STG.E.U16 [R12.64], R6 ;  /* 0x000000060c005986 */ /* 0x0003e2000c101506 */
[----:B------:R-:W-:Y:S02]  /*d1b0*/  LEA.HI.X.SX32 R11, R17, R0, 0x1, P6 ;  /* 0x00000000110b7211 */ /* 0x000fe400030f0eff */
[----:B------:R-:W-:Y:S01]  /*d1c0*/  ISETP.LT.AND P3, PT, R69, c[0x0][0x17c], !P0 ;  /* 0x00005f0045007a0c */ /* 0x000fe20004761270 */
[----:B0-----:R-:W-:Y:S01]  /*d1d0*/  IMAD R9, R80, 0x2, R7 ;  /* 0x0000000250097824 */ /* 0x001fe200078e0207 */
[----:B------:R-:W-:-:S02]  /*d1e0*/  LEA R4, P6, R5, R2, 0x1 ;  /* 0x0000000205047211 */ /* 0x000fc400078c08ff */
[----:B------:R-:W-:Y:S01]  /*d1f0*/  ISETP.LT.AND P1, PT, R99, c[0x0][0x17c], !P0 ;  /* 0x00005f0063007a0c */ /* 0x000fe20004721270 */
[C---:B-1----:R-:W-:Y:S01]  /*d200*/  IMAD R13, R80.reuse, 0x2, R9 ;  /* 0x00000002500d7824 */ /* 0x042fe200078e0209 */
[----:B------:R-:W-:Y:S02]  /*d210*/  PRMT R14, R15, 0x7632, R14 ;  /* 0x000076320f0e7816 */ /* 0x000fe4000000000e */
[----:B------:R-:W-:Y:S01]  /*d220*/  LEA.HI.X.SX32 R5, R5, R0, 0x1, P6 ;  /* 0x0000000005057211 */ /* 0x000fe200030f0eff */
[C---:B------:R-:W-:Y:S01]  /*d230*/  IMAD R15, R80.reuse, 0x2, R13 ;  /* 0x00000002500f7824 */ /* 0x040fe200078e020d */
[----:B------:R-:W-:Y:S02]  /*d240*/  LEA R6, P6, R7, R2, 0x1 ;  /* 0x0000000207067211 */ /* 0x000fe400078c08ff */
[----:B------:R-:W-:Y:S01]  /*d250*/  PRMT R47, R47, 0x7632, R47 ;  /* 0x000076322f2f7816 */ /* 0x000fe2000000002f */
[----:B------:R-:W-:Y:S01]  /*d260*/  IMAD R17, R80, 0x2, R15 ;  /* 0x0000000250117824 */ /* 0x000fe200078e020f */
[----:B------:R-:W-:-:S02]  /*d270*/  LEA.HI.X.SX32 R7, R7, R0, 0x1, P6 ;  /* 0x0000000007077211 */ /* 0x000fc400030f0eff */
[----:B------:R-:W-:Y:S01]  /*d280*/  ISETP.LT.AND P2, PT, R98, c[0x0][0x17c], !P0 ;  /* 0x00005f0062007a0c */ /* 0x000fe20004741270 */
[----:B------:R-:W-:Y:S01]  /*d290*/  @P4 STG.E.U16 [R10.64], R14 ;  /* 0x0000000e0a004986 */ /* 0x000fe2000c101506 */
[C---:B------:R-:W-:Y:S01]  /*d2a0*/  IMAD R19, R80.reuse, 0x2, R17 ;  /* 0x0000000250137824 */ /* 0x040fe200078e0211 */
[----:B------:R-:W-:Y:S02]  /*d2b0*/  LEA R8, P6, R9, R2, 0x1 ;  /* 0x0000000209087211 */ /* 0x000fe400078c08ff */
[----:B------:R0:W-:Y:S01]  /*d2c0*/  @P3 STG.E.U16 [R4.64], R16 ;  /* 0x0000001004003986 */ /* 0x0001e2000c101506 */
[----:B------:R-:W-:-:S03]  /*d2d0*/  IMAD R21, R80, 0x2, R19 ;  /* 0x0000000250157824 */ /* 0x000fc600078e0213 */
[----:B------:R1:W-:Y:S01]  /*d2e0*/  @P1 STG.E.U16 [R6.64], R47 ;  /* 0x0000002f06001986 */ /* 0x0003e2000c101506 */
[----:B------:R-:W-:Y:S02]  /*d2f0*/  PRMT R39, R39, 0x7632, R39 ;  /* 0x0000763227277816 */ /* 0x000fe40000000027 */
[----:B------:R-:W-:Y:S02]  /*d300*/  LEA.HI.X.SX32 R9, R9, R0, 0x1, P6 ;  /* 0x0000000009097211 */ /* 0x000fe400030f0eff */
[----:B0-----:R-:W-:Y:S01]  /*d310*/  LEA R4, P1, R13, R2, 0x1 ;  /* 0x000000020d047211 */ /* 0x001fe200078208ff */
[----:B------:R-:W-:-:S03]  /*d320*/  IMAD R23, R80, 0x2, R21 ;  /* 0x0000000250177824 */ /* 0x000fc600078e0215 */
[----:B------:R-:W-:Y:S02]  /*d330*/  LEA.HI.X.SX32 R5, R13, R0, 0x1, P1 ;  /* 0x000000000d057211 */ /* 0x000fe400008f0eff */
[-C--:B------:R-:W-:Y:S01]  /*d340*/  LEA R12, P1, R17, R2.reuse, 0x1 ;  /* 0x00000002110c7211 */ /* 0x080fe200078208ff */
[----:B------:R0:W-:Y:S01]  /*d350*/  @P2 STG.E.U16 [R8.64], R39 ;  /* 0x0000002708002986 */ /* 0x0001e2000c101506 */
[----:B------:R-:W-:Y:S02]  /*d360*/  LEA R10, P2, R15, R2, 0x1 ;  /* 0x000000020f0a7211 */ /* 0x000fe400078408ff */
[----:B------:R-:W-:Y:S02]  /*d370*/  LEA.HI.X.SX32 R13, R17, R0, 0x1, P1 ;  /* 0x00000000110d7211 */ /* 0x000fe400008f0eff */
[----:B-1----:R-:W-:Y:S02]  /*d380*/  LEA R6, P1, R23, R2, 0x1 ;  /* 0x0000000217067211 */ /* 0x002fe400078208ff */
[----:B------:R-:W-:-:S02]  /*d390*/  ISETP.LT.AND P5, PT, R96, c[0x0][0x17c], !P0 ;  /* 0x00005f0060007a0c */ /* 0x000fc400047a1270 */
[----:B------:R-:W-:Y:S02]  /*d3a0*/  ISETP.LT.AND P4, PT, R95, c[0x0][0x17c], !P0 ;  /* 0x00005f005f007a0c */ /* 0x000fe40004781270 */
[----:B------:R-:W-:Y:S02]  /*d3b0*/  ISETP.LT.AND P3, PT, R97, c[0x0][0x17c], !P0 ;  /* 0x00005f0061007a0c */ /* 0x000fe40004761270 */
[----:B------:R-:W-:Y:S02]  /*d3c0*/  LEA.HI.X.SX32 R11, R15, R0, 0x1, P2 ;  /* 0x000000000f0b7211 */ /* 0x000fe400010f0eff */
[----:B------:R-:W-:Y:S02]  /*d3d0*/  LEA R14, P6, R19, R2, 0x1 ;  /* 0x00000002130e7211 */ /* 0x000fe400078c08ff */
[----:B------:R-:W-:Y:S02]  /*d3e0*/  ISETP.LT.AND P2, PT, R94, c[0x0][0x17c], !P0 ;  /* 0x00005f005e007a0c */ /* 0x000fe40004741270 */
[----:B------:R-:W-:-:S02]  /*d3f0*/  LEA.HI.X.SX32 R7, R23, R0, 0x1, P1 ;  /* 0x0000000017077211 */ /* 0x000fc400008f0eff */
[----:B------:R-:W-:Y:S02]  /*d400*/  ISETP.LT.AND P1, PT, R3, c[0x0][0x17c], !P0 ;  /* 0x00005f0003007a0c */ /* 0x000fe40004721270 */
[----:B------:R-:W-:Y:S02]  /*d410*/  ISETP.LT.AND P0, PT, R187, c[0x0][0x17c], !P0 ;  /* 0x00005f00bb007a0c */ /* 0x000fe40004701270 */
[----:B------:R-:W-:Y:S02]  /*d420*/  LEA.HI.X.SX32 R15, R19, R0, 0x1, P6 ;  /* 0x00000000130f7211 */ /* 0x000fe400030f0eff */
[----:B------:R-:W-:Y:S02]  /*d430*/  LEA R2, P6, R21, R2, 0x1 ;  /* 0x0000000215027211 */ /* 0x000fe400078c08ff */
[----:B------:R-:W-:Y:S02]  /*d440*/  PRMT R43, R43, 0x7632, R43 ;  /* 0x000076322b2b7816 */ /* 0x000fe4000000002b */
[----:B------:R-:W-:-:S02]  /*d450*/  PRMT R51, R51, 0x7632, R51 ;  /* 0x0000763233337816 */ /* 0x000fc40000000033 */
[----:B------:R-:W-:Y:S02]  /*d460*/  PRMT R55, R55, 0x7632, R55 ;  /* 0x0000763237377816 */ /* 0x000fe40000000037 */
[----:B------:R-:W-:Y:S01]  /*d470*/  PRMT R63, R63, 0x7632, R63 ;  /* 0x000076323f3f7816 */ /* 0x000fe2000000003f */
[----:B------:R0:W-:Y:S01]  /*d480*/  @P5 STG.E.U16 [R4.64], R43 ;  /* 0x0000002b04005986 */ /* 0x0001e2000c101506 */
[----:B------:R-:W-:Y:S02]  /*d490*/  LEA.HI.X.SX32 R3, R21, R0, 0x1, P6 ;  /* 0x0000000015037211 */ /* 0x000fe400030f0eff */
[----:B------:R-:W-:Y:S01]  /*d4a0*/  PRMT R59, R59, 0x7632, R59 ;  /* 0x000076323b3b7816 */ /* 0x000fe2000000003b */
[----:B------:R0:W-:Y:S04]  /*d4b0*/  @P4 STG.E.U16 [R10.64], R51 ;  /* 0x000000330a004986 */ /* 0x0001e8000c101506 */
[----:B------:R0:W-:Y:S04]  /*d4c0*/  @P3 STG.E.U16 [R12.64], R55 ;  /* 0x000000370c003986 */ /* 0x0001e8000c101506 */
[----:B------:R0:W-:Y:S04]  /*d4d0*/  @P2 STG.E.U16 [R14.64], R63 ;  /* 0x0000003f0e002986 */ /* 0x0001e8000c101506 */
[----:B------:R0:W-:Y:S01]  /*d4e0*/  @P1 STG.E.U16 [R2.64], R59 ;  /* 0x0000003b02001986 */ /* 0x0001e2000c101506 */
[----:B------:R-:W-:Y:S05]  /*d4f0*/  @!P0 EXIT ;  /* 0x000000000000894d */ /* 0x000fea0003800000 */
[----:B0-----:R-:W-:-:S05]  /*d500*/  PRMT R3, R67, 0x7632, R3 ;  /* 0x0000763243037816 */ /* 0x001fca0000000003 */
[----:B------:R-:W-:Y:S01]  /*d510*/  STG.E.U16 [R6.64], R3 ;  /* 0x0000000306007986 */ /* 0x000fe2000c101506 */
[----:B------:R-:W-:Y:S05]  /*d520*/  EXIT ;  /* 0x000000000000794d */ /* 0x000fea0003800000 */
.L_x_3:
[----:B------:R-:W-:-:S00]  /*d530*/  BRA `(.L_x_3) ;  /* 0xfffffff000007947 */ /* 0x000fc0000383ffff */
[----:B------:R-:W-:-:S00]  /*d540*/  NOP ;  /* 0x0000000000007918 */ /* 0x000fc00000000000 */
        /* <DEDUP_REMOVED lines=11> */
.L_x_4:


//--------------------- .nv.shared.matmul_kernel  --------------------------
	.section	.nv.shared.matmul_kernel,"aw",@nobits
	.sectionflags	@""
	.align	16
